//
// Generated by NVIDIA NVVM Compiler
//
// Compiler Build ID: CL-36424714
// Cuda compilation tools, release 13.0, V13.0.88
// Based on NVVM 20.0.0
//

.version 9.0
.target sm_100
.address_size 64

	// .globl	_Z37trajectory_resample_hopper_persistentI13__nv_bfloat16EvPKT_PKfS5_PS1_iiiii
// _ZZ37trajectory_resample_hopper_persistentI13__nv_bfloat16EvPKT_PKfS5_PS1_iiiiiE14s_source_times has been demoted
// _ZZ37trajectory_resample_hopper_persistentI13__nv_bfloat16EvPKT_PKfS5_PS1_iiiiiE10s_left_idx has been demoted
// _ZZ37trajectory_resample_hopper_persistentI13__nv_bfloat16EvPKT_PKfS5_PS1_iiiiiE11s_right_idx has been demoted
// _ZZ37trajectory_resample_hopper_persistentI13__nv_bfloat16EvPKT_PKfS5_PS1_iiiiiE8s_weight has been demoted

.visible .entry _Z37trajectory_resample_hopper_persistentI13__nv_bfloat16EvPKT_PKfS5_PS1_iiiii(
	.param .u64 .ptr .align 1 _Z37trajectory_resample_hopper_persistentI13__nv_bfloat16EvPKT_PKfS5_PS1_iiiii_param_0,
	.param .u64 .ptr .align 1 _Z37trajectory_resample_hopper_persistentI13__nv_bfloat16EvPKT_PKfS5_PS1_iiiii_param_1,
	.param .u64 .ptr .align 1 _Z37trajectory_resample_hopper_persistentI13__nv_bfloat16EvPKT_PKfS5_PS1_iiiii_param_2,
	.param .u64 .ptr .align 1 _Z37trajectory_resample_hopper_persistentI13__nv_bfloat16EvPKT_PKfS5_PS1_iiiii_param_3,
	.param .u32 _Z37trajectory_resample_hopper_persistentI13__nv_bfloat16EvPKT_PKfS5_PS1_iiiii_param_4,
	.param .u32 _Z37trajectory_resample_hopper_persistentI13__nv_bfloat16EvPKT_PKfS5_PS1_iiiii_param_5,
	.param .u32 _Z37trajectory_resample_hopper_persistentI13__nv_bfloat16EvPKT_PKfS5_PS1_iiiii_param_6,
	.param .u32 _Z37trajectory_resample_hopper_persistentI13__nv_bfloat16EvPKT_PKfS5_PS1_iiiii_param_7,
	.param .u32 _Z37trajectory_resample_hopper_persistentI13__nv_bfloat16EvPKT_PKfS5_PS1_iiiii_param_8
)
.maxntid 256
.minnctapersm 2
{
	.reg .pred 	%p<30>;
	.reg .b16 	%rs<70>;
	.reg .b32 	%r<139>;
	.reg .b32 	%f<156>;
	.reg .b64 	%rd<51>;
	// demoted variable
	.shared .align 4 .b8 _ZZ37trajectory_resample_hopper_persistentI13__nv_bfloat16EvPKT_PKfS5_PS1_iiiiiE14s_source_times[16384];
	// demoted variable
	.shared .align 4 .u32 _ZZ37trajectory_resample_hopper_persistentI13__nv_bfloat16EvPKT_PKfS5_PS1_iiiiiE10s_left_idx;
	// demoted variable
	.shared .align 4 .u32 _ZZ37trajectory_resample_hopper_persistentI13__nv_bfloat16EvPKT_PKfS5_PS1_iiiiiE11s_right_idx;
	// demoted variable
	.shared .align 4 .f32 _ZZ37trajectory_resample_hopper_persistentI13__nv_bfloat16EvPKT_PKfS5_PS1_iiiiiE8s_weight;
	ld.param.u64 	%rd18, [_Z37trajectory_resample_hopper_persistentI13__nv_bfloat16EvPKT_PKfS5_PS1_iiiii_param_0];
	ld.param.u64 	%rd21, [_Z37trajectory_resample_hopper_persistentI13__nv_bfloat16EvPKT_PKfS5_PS1_iiiii_param_1];
	ld.param.u64 	%rd19, [_Z37trajectory_resample_hopper_persistentI13__nv_bfloat16EvPKT_PKfS5_PS1_iiiii_param_2];
	ld.param.u64 	%rd20, [_Z37trajectory_resample_hopper_persistentI13__nv_bfloat16EvPKT_PKfS5_PS1_iiiii_param_3];
	ld.param.u32 	%r47, [_Z37trajectory_resample_hopper_persistentI13__nv_bfloat16EvPKT_PKfS5_PS1_iiiii_param_4];
	ld.param.u32 	%r48, [_Z37trajectory_resample_hopper_persistentI13__nv_bfloat16EvPKT_PKfS5_PS1_iiiii_param_5];
	ld.param.u32 	%r49, [_Z37trajectory_resample_hopper_persistentI13__nv_bfloat16EvPKT_PKfS5_PS1_iiiii_param_6];
	ld.param.u32 	%r50, [_Z37trajectory_resample_hopper_persistentI13__nv_bfloat16EvPKT_PKfS5_PS1_iiiii_param_7];
	ld.param.u32 	%r51, [_Z37trajectory_resample_hopper_persistentI13__nv_bfloat16EvPKT_PKfS5_PS1_iiiii_param_8];
	cvta.to.global.u64 	%rd1, %rd21;
	mov.u32 	%r1, %tid.x;
	mov.u32 	%r2, %ctaid.x;
	setp.ge.s32 	%p1, %r2, %r51;
	@%p1 bra 	$L__BB0_36;
	add.s32 	%r3, %r48, -1;
	shl.b32 	%r52, %r48, 2;
	mov.u32 	%r53, _ZZ37trajectory_resample_hopper_persistentI13__nv_bfloat16EvPKT_PKfS5_PS1_iiiiiE14s_source_times;
	add.s32 	%r4, %r53, %r52;
	mul.lo.s32 	%r5, %r50, %r48;
	shr.s32 	%r54, %r50, 31;
	shr.u32 	%r55, %r54, 29;
	add.s32 	%r56, %r50, %r55;
	shr.s32 	%r6, %r56, 3;
	and.b32  	%r57, %r56, -8;
	add.s32 	%r7, %r57, %r1;
	mov.u32 	%r8, %nctaid.x;
	not.b32 	%r58, %r1;
	add.s32 	%r9, %r48, %r58;
	add.s32 	%r10, %r6, %r58;
	add.s32 	%r11, %r7, 256;
	max.s32 	%r59, %r50, %r11;
	add.s32 	%r60, %r59, %r58;
	sub.s32 	%r12, %r60, %r57;
	and.b32  	%r13, %r9, 768;
	cvt.u64.u32 	%rd2, %r1;
	shl.b32 	%r61, %r1, 2;
	add.s32 	%r14, %r53, %r61;
	or.b32  	%r15, %r1, 256;
	or.b32  	%r16, %r1, 512;
	or.b32  	%r17, %r1, 768;
	and.b32  	%r18, %r10, 256;
	and.b32  	%r19, %r12, 768;
	add.s32 	%r20, %r7, 512;
	add.s32 	%r21, %r7, 768;
	add.s64 	%rd3, %rd1, 2048;
	cvta.to.global.u64 	%rd4, %rd19;
	cvta.to.global.u64 	%rd5, %rd18;
	cvta.to.global.u64 	%rd6, %rd20;
	mov.u32 	%r125, %r2;
$L__BB0_2:
	div.s32 	%r23, %r125, %r49;
	mul.lo.s32 	%r62, %r23, %r49;
	sub.s32 	%r24, %r125, %r62;
	setp.ge.s32 	%p2, %r23, %r47;
	@%p2 bra 	$L__BB0_36;
	setp.ne.s32 	%p3, %r24, 0;
	setp.ne.s32 	%p4, %r2, %r125;
	and.pred  	%p5, %p4, %p3;
	@%p5 bra 	$L__BB0_12;
	setp.ge.s32 	%p6, %r1, %r48;
	mul.lo.s32 	%r63, %r23, %r48;
	cvt.s64.s32 	%rd7, %r63;
	@%p6 bra 	$L__BB0_12;
	setp.eq.s32 	%p7, %r13, 768;
	mov.u32 	%r126, %r1;
	@%p7 bra 	$L__BB0_9;
	setp.eq.s32 	%p8, %r13, 0;
	add.s64 	%rd22, %rd2, %rd7;
	shl.b64 	%rd23, %rd22, 2;
	add.s64 	%rd8, %rd1, %rd23;
	ld.global.nc.f32 	%f14, [%rd8];
	st.shared.f32 	[%r14], %f14;
	mov.u32 	%r126, %r15;
	@%p8 bra 	$L__BB0_9;
	setp.eq.s32 	%p9, %r13, 256;
	ld.global.nc.f32 	%f15, [%rd8+1024];
	st.shared.f32 	[%r14+1024], %f15;
	mov.u32 	%r126, %r16;
	@%p9 bra 	$L__BB0_9;
	ld.global.nc.f32 	%f16, [%rd8+2048];
	st.shared.f32 	[%r14+2048], %f16;
	mov.u32 	%r126, %r17;
$L__BB0_9:
	setp.lt.u32 	%p10, %r9, 768;
	@%p10 bra 	$L__BB0_12;
	cvt.u64.u32 	%rd24, %r126;
	add.s64 	%rd25, %rd7, %rd24;
	shl.b64 	%rd26, %rd25, 2;
	add.s64 	%rd50, %rd3, %rd26;
	shl.b32 	%r64, %r126, 2;
	add.s32 	%r66, %r53, %r64;
	add.s32 	%r127, %r66, 2048;
$L__BB0_11:
	ld.global.nc.f32 	%f17, [%rd50+-2048];
	st.shared.f32 	[%r127+-2048], %f17;
	ld.global.nc.f32 	%f18, [%rd50+-1024];
	st.shared.f32 	[%r127+-1024], %f18;
	ld.global.nc.f32 	%f19, [%rd50];
	st.shared.f32 	[%r127], %f19;
	ld.global.nc.f32 	%f20, [%rd50+1024];
	st.shared.f32 	[%r127+1024], %f20;
	add.s32 	%r126, %r126, 1024;
	add.s64 	%rd50, %rd50, 4096;
	add.s32 	%r127, %r127, 4096;
	setp.lt.s32 	%p11, %r126, %r48;
	@%p11 bra 	$L__BB0_11;
$L__BB0_12:
	setp.ne.s32 	%p12, %r1, 0;
	barrier.sync 	0;
	add.s32 	%r67, %r62, %r24;
	mul.wide.s32 	%rd27, %r67, 4;
	add.s64 	%rd28, %rd4, %rd27;
	ld.global.nc.f32 	%f1, [%rd28];
	mov.f32 	%f155, 0f00000000;
	@%p12 bra 	$L__BB0_23;
	ld.shared.f32 	%f153, [_ZZ37trajectory_resample_hopper_persistentI13__nv_bfloat16EvPKT_PKfS5_PS1_iiiiiE14s_source_times];
	setp.le.f32 	%p13, %f1, %f153;
	mov.b32 	%r133, 0;
	mov.u32 	%r134, %r133;
	@%p13 bra 	$L__BB0_22;
	ld.shared.f32 	%f152, [%r4+-4];
	setp.ge.f32 	%p14, %f1, %f152;
	mov.u32 	%r133, %r3;
	mov.u32 	%r134, %r3;
	@%p14 bra 	$L__BB0_22;
	setp.lt.s32 	%p15, %r48, 3;
	mov.b32 	%r134, 0;
	mov.u32 	%r133, %r3;
	@%p15 bra 	$L__BB0_19;
	mov.b32 	%r134, 0;
	mov.u32 	%r133, %r3;
$L__BB0_17:
	add.s32 	%r71, %r133, %r134;
	shr.s32 	%r72, %r71, 1;
	shl.b32 	%r73, %r72, 2;
	add.s32 	%r75, %r53, %r73;
	ld.shared.f32 	%f23, [%r75];
	setp.le.f32 	%p16, %f23, %f1;
	selp.b32 	%r134, %r72, %r134, %p16;
	selp.b32 	%r133, %r133, %r72, %p16;
	sub.s32 	%r76, %r133, %r134;
	setp.gt.s32 	%p17, %r76, 1;
	@%p17 bra 	$L__BB0_17;
	shl.b32 	%r77, %r134, 2;
	add.s32 	%r79, %r53, %r77;
	ld.shared.f32 	%f153, [%r79];
	shl.b32 	%r80, %r133, 2;
	add.s32 	%r81, %r53, %r80;
	ld.shared.f32 	%f152, [%r81];
$L__BB0_19:
	sub.f32 	%f8, %f152, %f153;
	setp.leu.f32 	%p18, %f8, 0f358637BD;
	mov.f32 	%f154, 0f00000000;
	@%p18 bra 	$L__BB0_21;
	sub.f32 	%f25, %f1, %f153;
	div.approx.f32 	%f154, %f25, %f8;
$L__BB0_21:
	max.f32 	%f26, %f154, 0f00000000;
	min.f32 	%f155, %f26, 0f3F800000;
$L__BB0_22:
	st.shared.u32 	[_ZZ37trajectory_resample_hopper_persistentI13__nv_bfloat16EvPKT_PKfS5_PS1_iiiiiE10s_left_idx], %r134;
	st.shared.u32 	[_ZZ37trajectory_resample_hopper_persistentI13__nv_bfloat16EvPKT_PKfS5_PS1_iiiiiE11s_right_idx], %r133;
	st.shared.f32 	[_ZZ37trajectory_resample_hopper_persistentI13__nv_bfloat16EvPKT_PKfS5_PS1_iiiiiE8s_weight], %f155;
$L__BB0_23:
	setp.ge.s32 	%p19, %r1, %r6;
	barrier.sync 	0;
	ld.shared.u32 	%r82, [_ZZ37trajectory_resample_hopper_persistentI13__nv_bfloat16EvPKT_PKfS5_PS1_iiiiiE10s_left_idx];
	ld.shared.u32 	%r83, [_ZZ37trajectory_resample_hopper_persistentI13__nv_bfloat16EvPKT_PKfS5_PS1_iiiiiE11s_right_idx];
	ld.shared.f32 	%f13, [_ZZ37trajectory_resample_hopper_persistentI13__nv_bfloat16EvPKT_PKfS5_PS1_iiiiiE8s_weight];
	mul.lo.s32 	%r84, %r5, %r23;
	mul.wide.s32 	%rd29, %r84, 2;
	add.s64 	%rd30, %rd5, %rd29;
	mul.lo.s32 	%r85, %r62, %r50;
	cvt.s64.s32 	%rd31, %r85;
	mul.lo.s32 	%r86, %r82, %r50;
	mul.wide.s32 	%rd32, %r86, 2;
	add.s64 	%rd12, %rd30, %rd32;
	mul.lo.s32 	%r87, %r83, %r50;
	mul.wide.s32 	%rd33, %r87, 2;
	add.s64 	%rd13, %rd30, %rd33;
	mul.lo.s32 	%r88, %r24, %r50;
	cvt.s64.s32 	%rd34, %r88;
	add.s64 	%rd35, %rd31, %rd34;
	shl.b64 	%rd36, %rd35, 1;
	add.s64 	%rd14, %rd6, %rd36;
	@%p19 bra 	$L__BB0_28;
	setp.ne.s32 	%p20, %r18, 0;
	mov.u32 	%r136, %r1;
	@%p20 bra 	$L__BB0_26;
	shl.b64 	%rd37, %rd2, 4;
	add.s64 	%rd38, %rd12, %rd37;
	ld.global.nc.v4.u32 	{%r93, %r94, %r95, %r96}, [%rd38];
	add.s64 	%rd39, %rd13, %rd37;
	ld.global.nc.v4.u32 	{%r97, %r98, %r99, %r100}, [%rd39];
	mov.b32 	{%rs1, %rs2}, %r93;
	// begin inline asm
	{ cvt.f32.bf16 %f27, %rs1;}

	// end inline asm
	// begin inline asm
	{ cvt.f32.bf16 %f28, %rs2;}

	// end inline asm
	mov.b32 	{%rs3, %rs4}, %r97;
	// begin inline asm
	{ cvt.f32.bf16 %f29, %rs3;}

	// end inline asm
	// begin inline asm
	{ cvt.f32.bf16 %f30, %rs4;}

	// end inline asm
	sub.f32 	%f51, %f29, %f27;
	fma.rn.f32 	%f31, %f13, %f51, %f27;
	sub.f32 	%f52, %f30, %f28;
	fma.rn.f32 	%f32, %f13, %f52, %f28;
	// begin inline asm
	{ cvt.rn.bf16x2.f32 %r89, %f32, %f31;}

	// end inline asm
	mov.b32 	{%rs5, %rs6}, %r94;
	// begin inline asm
	{ cvt.f32.bf16 %f33, %rs5;}

	// end inline asm
	// begin inline asm
	{ cvt.f32.bf16 %f34, %rs6;}

	// end inline asm
	mov.b32 	{%rs7, %rs8}, %r98;
	// begin inline asm
	{ cvt.f32.bf16 %f35, %rs7;}

	// end inline asm
	// begin inline asm
	{ cvt.f32.bf16 %f36, %rs8;}

	// end inline asm
	sub.f32 	%f53, %f35, %f33;
	fma.rn.f32 	%f37, %f13, %f53, %f33;
	sub.f32 	%f54, %f36, %f34;
	fma.rn.f32 	%f38, %f13, %f54, %f34;
	// begin inline asm
	{ cvt.rn.bf16x2.f32 %r90, %f38, %f37;}

	// end inline asm
	mov.b32 	{%rs9, %rs10}, %r95;
	// begin inline asm
	{ cvt.f32.bf16 %f39, %rs9;}

	// end inline asm
	// begin inline asm
	{ cvt.f32.bf16 %f40, %rs10;}

	// end inline asm
	mov.b32 	{%rs11, %rs12}, %r99;
	// begin inline asm
	{ cvt.f32.bf16 %f41, %rs11;}

	// end inline asm
	// begin inline asm
	{ cvt.f32.bf16 %f42, %rs12;}

	// end inline asm
	sub.f32 	%f55, %f41, %f39;
	fma.rn.f32 	%f43, %f13, %f55, %f39;
	sub.f32 	%f56, %f42, %f40;
	fma.rn.f32 	%f44, %f13, %f56, %f40;
	// begin inline asm
	{ cvt.rn.bf16x2.f32 %r91, %f44, %f43;}

	// end inline asm
	mov.b32 	{%rs13, %rs14}, %r96;
	// begin inline asm
	{ cvt.f32.bf16 %f45, %rs13;}

	// end inline asm
	// begin inline asm
	{ cvt.f32.bf16 %f46, %rs14;}

	// end inline asm
	mov.b32 	{%rs15, %rs16}, %r100;
	// begin inline asm
	{ cvt.f32.bf16 %f47, %rs15;}

	// end inline asm
	// begin inline asm
	{ cvt.f32.bf16 %f48, %rs16;}

	// end inline asm
	sub.f32 	%f57, %f47, %f45;
	fma.rn.f32 	%f49, %f13, %f57, %f45;
	sub.f32 	%f58, %f48, %f46;
	fma.rn.f32 	%f50, %f13, %f58, %f46;
	// begin inline asm
	{ cvt.rn.bf16x2.f32 %r92, %f50, %f49;}

	// end inline asm
	add.s64 	%rd40, %rd14, %rd37;
	st.global.v4.u32 	[%rd40], {%r89, %r90, %r91, %r92};
	mov.u32 	%r136, %r15;
$L__BB0_26:
	setp.lt.u32 	%p21, %r10, 256;
	@%p21 bra 	$L__BB0_28;
$L__BB0_27:
	mul.wide.u32 	%rd41, %r136, 16;
	add.s64 	%rd42, %rd12, %rd41;
	ld.global.nc.v4.u32 	{%r109, %r110, %r111, %r112}, [%rd42];
	add.s64 	%rd43, %rd13, %rd41;
	ld.global.nc.v4.u32 	{%r113, %r114, %r115, %r116}, [%rd43];
	mov.b32 	{%rs17, %rs18}, %r109;
	// begin inline asm
	{ cvt.f32.bf16 %f59, %rs17;}

	// end inline asm
	// begin inline asm
	{ cvt.f32.bf16 %f60, %rs18;}

	// end inline asm
	mov.b32 	{%rs19, %rs20}, %r113;
	// begin inline asm
	{ cvt.f32.bf16 %f61, %rs19;}

	// end inline asm
	// begin inline asm
	{ cvt.f32.bf16 %f62, %rs20;}

	// end inline asm
	sub.f32 	%f107, %f61, %f59;
	fma.rn.f32 	%f63, %f13, %f107, %f59;
	sub.f32 	%f108, %f62, %f60;
	fma.rn.f32 	%f64, %f13, %f108, %f60;
	// begin inline asm
	{ cvt.rn.bf16x2.f32 %r101, %f64, %f63;}

	// end inline asm
	mov.b32 	{%rs21, %rs22}, %r110;
	// begin inline asm
	{ cvt.f32.bf16 %f65, %rs21;}

	// end inline asm
	// begin inline asm
	{ cvt.f32.bf16 %f66, %rs22;}

	// end inline asm
	mov.b32 	{%rs23, %rs24}, %r114;
	// begin inline asm
	{ cvt.f32.bf16 %f67, %rs23;}

	// end inline asm
	// begin inline asm
	{ cvt.f32.bf16 %f68, %rs24;}

	// end inline asm
	sub.f32 	%f109, %f67, %f65;
	fma.rn.f32 	%f69, %f13, %f109, %f65;
	sub.f32 	%f110, %f68, %f66;
	fma.rn.f32 	%f70, %f13, %f110, %f66;
	// begin inline asm
	{ cvt.rn.bf16x2.f32 %r102, %f70, %f69;}

	// end inline asm
	mov.b32 	{%rs25, %rs26}, %r111;
	// begin inline asm
	{ cvt.f32.bf16 %f71, %rs25;}

	// end inline asm
	// begin inline asm
	{ cvt.f32.bf16 %f72, %rs26;}

	// end inline asm
	mov.b32 	{%rs27, %rs28}, %r115;
	// begin inline asm
	{ cvt.f32.bf16 %f73, %rs27;}

	// end inline asm
	// begin inline asm
	{ cvt.f32.bf16 %f74, %rs28;}

	// end inline asm
	sub.f32 	%f111, %f73, %f71;
	fma.rn.f32 	%f75, %f13, %f111, %f71;
	sub.f32 	%f112, %f74, %f72;
	fma.rn.f32 	%f76, %f13, %f112, %f72;
	// begin inline asm
	{ cvt.rn.bf16x2.f32 %r103, %f76, %f75;}

	// end inline asm
	mov.b32 	{%rs29, %rs30}, %r112;
	// begin inline asm
	{ cvt.f32.bf16 %f77, %rs29;}

	// end inline asm
	// begin inline asm
	{ cvt.f32.bf16 %f78, %rs30;}

	// end inline asm
	mov.b32 	{%rs31, %rs32}, %r116;
	// begin inline asm
	{ cvt.f32.bf16 %f79, %rs31;}

	// end inline asm
	// begin inline asm
	{ cvt.f32.bf16 %f80, %rs32;}

	// end inline asm
	sub.f32 	%f113, %f79, %f77;
	fma.rn.f32 	%f81, %f13, %f113, %f77;
	sub.f32 	%f114, %f80, %f78;
	fma.rn.f32 	%f82, %f13, %f114, %f78;
	// begin inline asm
	{ cvt.rn.bf16x2.f32 %r104, %f82, %f81;}

	// end inline asm
	add.s64 	%rd44, %rd14, %rd41;
	st.global.v4.u32 	[%rd44], {%r101, %r102, %r103, %r104};
	ld.global.nc.v4.u32 	{%r117, %r118, %r119, %r120}, [%rd42+4096];
	ld.global.nc.v4.u32 	{%r121, %r122, %r123, %r124}, [%rd43+4096];
	mov.b32 	{%rs33, %rs34}, %r117;
	// begin inline asm
	{ cvt.f32.bf16 %f83, %rs33;}

	// end inline asm
	// begin inline asm
	{ cvt.f32.bf16 %f84, %rs34;}

	// end inline asm
	mov.b32 	{%rs35, %rs36}, %r121;
	// begin inline asm
	{ cvt.f32.bf16 %f85, %rs35;}

	// end inline asm
	// begin inline asm
	{ cvt.f32.bf16 %f86, %rs36;}

	// end inline asm
	sub.f32 	%f115, %f85, %f83;
	fma.rn.f32 	%f87, %f13, %f115, %f83;
	sub.f32 	%f116, %f86, %f84;
	fma.rn.f32 	%f88, %f13, %f116, %f84;
	// begin inline asm
	{ cvt.rn.bf16x2.f32 %r105, %f88, %f87;}

	// end inline asm
	mov.b32 	{%rs37, %rs38}, %r118;
	// begin inline asm
	{ cvt.f32.bf16 %f89, %rs37;}

	// end inline asm
	// begin inline asm
	{ cvt.f32.bf16 %f90, %rs38;}

	// end inline asm
	mov.b32 	{%rs39, %rs40}, %r122;
	// begin inline asm
	{ cvt.f32.bf16 %f91, %rs39;}

	// end inline asm
	// begin inline asm
	{ cvt.f32.bf16 %f92, %rs40;}

	// end inline asm
	sub.f32 	%f117, %f91, %f89;
	fma.rn.f32 	%f93, %f13, %f117, %f89;
	sub.f32 	%f118, %f92, %f90;
	fma.rn.f32 	%f94, %f13, %f118, %f90;
	// begin inline asm
	{ cvt.rn.bf16x2.f32 %r106, %f94, %f93;}

	// end inline asm
	mov.b32 	{%rs41, %rs42}, %r119;
	// begin inline asm
	{ cvt.f32.bf16 %f95, %rs41;}

	// end inline asm
	// begin inline asm
	{ cvt.f32.bf16 %f96, %rs42;}

	// end inline asm
	mov.b32 	{%rs43, %rs44}, %r123;
	// begin inline asm
	{ cvt.f32.bf16 %f97, %rs43;}

	// end inline asm
	// begin inline asm
	{ cvt.f32.bf16 %f98, %rs44;}

	// end inline asm
	sub.f32 	%f119, %f97, %f95;
	fma.rn.f32 	%f99, %f13, %f119, %f95;
	sub.f32 	%f120, %f98, %f96;
	fma.rn.f32 	%f100, %f13, %f120, %f96;
	// begin inline asm
	{ cvt.rn.bf16x2.f32 %r107, %f100, %f99;}

	// end inline asm
	mov.b32 	{%rs45, %rs46}, %r120;
	// begin inline asm
	{ cvt.f32.bf16 %f101, %rs45;}

	// end inline asm
	// begin inline asm
	{ cvt.f32.bf16 %f102, %rs46;}

	// end inline asm
	mov.b32 	{%rs47, %rs48}, %r124;
	// begin inline asm
	{ cvt.f32.bf16 %f103, %rs47;}

	// end inline asm
	// begin inline asm
	{ cvt.f32.bf16 %f104, %rs48;}

	// end inline asm
	sub.f32 	%f121, %f103, %f101;
	fma.rn.f32 	%f105, %f13, %f121, %f101;
	sub.f32 	%f122, %f104, %f102;
	fma.rn.f32 	%f106, %f13, %f122, %f102;
	// begin inline asm
	{ cvt.rn.bf16x2.f32 %r108, %f106, %f105;}

	// end inline asm
	st.global.v4.u32 	[%rd44+4096], {%r105, %r106, %r107, %r108};
	add.s32 	%r136, %r136, 512;
	setp.lt.s32 	%p22, %r136, %r6;
	@%p22 bra 	$L__BB0_27;
$L__BB0_28:
	setp.ge.s32 	%p23, %r7, %r50;
	@%p23 bra 	$L__BB0_35;
	setp.eq.s32 	%p24, %r19, 768;
	mov.u32 	%r137, %r7;
	@%p24 bra 	$L__BB0_33;
	setp.eq.s32 	%p25, %r19, 0;
	mul.wide.s32 	%rd45, %r7, 2;
	add.s64 	%rd15, %rd12, %rd45;
	ld.global.nc.u16 	%rs49, [%rd15];
	// begin inline asm
	{ cvt.f32.bf16 %f123, %rs49;}

	// end inline asm
	add.s64 	%rd16, %rd13, %rd45;
	ld.global.nc.u16 	%rs50, [%rd16];
	// begin inline asm
	{ cvt.f32.bf16 %f124, %rs50;}

	// end inline asm
	sub.f32 	%f126, %f124, %f123;
	fma.rn.f32 	%f125, %f13, %f126, %f123;
	// begin inline asm
	{  cvt.rn.bf16.f32 %rs51, %f125;}

	// end inline asm
	add.s64 	%rd17, %rd14, %rd45;
	st.global.u16 	[%rd17], %rs51;
	mov.u32 	%r137, %r11;
	@%p25 bra 	$L__BB0_33;
	setp.eq.s32 	%p26, %r19, 256;
	ld.global.nc.u16 	%rs52, [%rd15+512];
	// begin inline asm
	{ cvt.f32.bf16 %f127, %rs52;}

	// end inline asm
	ld.global.nc.u16 	%rs53, [%rd16+512];
	// begin inline asm
	{ cvt.f32.bf16 %f128, %rs53;}

	// end inline asm
	sub.f32 	%f130, %f128, %f127;
	fma.rn.f32 	%f129, %f13, %f130, %f127;
	// begin inline asm
	{  cvt.rn.bf16.f32 %rs54, %f129;}

	// end inline asm
	st.global.u16 	[%rd17+512], %rs54;
	mov.u32 	%r137, %r20;
	@%p26 bra 	$L__BB0_33;
	ld.global.nc.u16 	%rs55, [%rd15+1024];
	// begin inline asm
	{ cvt.f32.bf16 %f131, %rs55;}

	// end inline asm
	ld.global.nc.u16 	%rs56, [%rd16+1024];
	// begin inline asm
	{ cvt.f32.bf16 %f132, %rs56;}

	// end inline asm
	sub.f32 	%f134, %f132, %f131;
	fma.rn.f32 	%f133, %f13, %f134, %f131;
	// begin inline asm
	{  cvt.rn.bf16.f32 %rs57, %f133;}

	// end inline asm
	st.global.u16 	[%rd17+1024], %rs57;
	mov.u32 	%r137, %r21;
$L__BB0_33:
	setp.lt.u32 	%p27, %r12, 768;
	@%p27 bra 	$L__BB0_35;
$L__BB0_34:
	mul.wide.s32 	%rd46, %r137, 2;
	add.s64 	%rd47, %rd12, %rd46;
	ld.global.nc.u16 	%rs58, [%rd47];
	// begin inline asm
	{ cvt.f32.bf16 %f135, %rs58;}

	// end inline asm
	add.s64 	%rd48, %rd13, %rd46;
	ld.global.nc.u16 	%rs59, [%rd48];
	// begin inline asm
	{ cvt.f32.bf16 %f136, %rs59;}

	// end inline asm
	sub.f32 	%f147, %f136, %f135;
	fma.rn.f32 	%f137, %f13, %f147, %f135;
	// begin inline asm
	{  cvt.rn.bf16.f32 %rs60, %f137;}

	// end inline asm
	add.s64 	%rd49, %rd14, %rd46;
	st.global.u16 	[%rd49], %rs60;
	ld.global.nc.u16 	%rs61, [%rd47+512];
	// begin inline asm
	{ cvt.f32.bf16 %f138, %rs61;}

	// end inline asm
	ld.global.nc.u16 	%rs62, [%rd48+512];
	// begin inline asm
	{ cvt.f32.bf16 %f139, %rs62;}

	// end inline asm
	sub.f32 	%f148, %f139, %f138;
	fma.rn.f32 	%f140, %f13, %f148, %f138;
	// begin inline asm
	{  cvt.rn.bf16.f32 %rs63, %f140;}

	// end inline asm
	st.global.u16 	[%rd49+512], %rs63;
	ld.global.nc.u16 	%rs64, [%rd47+1024];
	// begin inline asm
	{ cvt.f32.bf16 %f141, %rs64;}

	// end inline asm
	ld.global.nc.u16 	%rs65, [%rd48+1024];
	// begin inline asm
	{ cvt.f32.bf16 %f142, %rs65;}

	// end inline asm
	sub.f32 	%f149, %f142, %f141;
	fma.rn.f32 	%f143, %f13, %f149, %f141;
	// begin inline asm
	{  cvt.rn.bf16.f32 %rs66, %f143;}

	// end inline asm
	st.global.u16 	[%rd49+1024], %rs66;
	ld.global.nc.u16 	%rs67, [%rd47+1536];
	// begin inline asm
	{ cvt.f32.bf16 %f144, %rs67;}

	// end inline asm
	ld.global.nc.u16 	%rs68, [%rd48+1536];
	// begin inline asm
	{ cvt.f32.bf16 %f145, %rs68;}

	// end inline asm
	sub.f32 	%f150, %f145, %f144;
	fma.rn.f32 	%f146, %f13, %f150, %f144;
	// begin inline asm
	{  cvt.rn.bf16.f32 %rs69, %f146;}

	// end inline asm
	st.global.u16 	[%rd49+1536], %rs69;
	add.s32 	%r137, %r137, 1024;
	setp.lt.s32 	%p28, %r137, %r50;
	@%p28 bra 	$L__BB0_34;
$L__BB0_35:
	barrier.sync 	0;
	add.s32 	%r125, %r125, %r8;
	setp.lt.s32 	%p29, %r125, %r51;
	@%p29 bra 	$L__BB0_2;
$L__BB0_36:
	ret;

}


// ===== COMPILED SASS (sm_100) =====

	.target	sm_100

	.elftype	@"ET_EXEC"


//--------------------- .note.nv.tkinfo           --------------------------
	.section	.note.nv.tkinfo,"",@"SHT_NOTE"
	.sectionflags	@"SHF_NOTE_NV_TKINFO"
	.tkinfo
        /*0018*/ 	.word	0x00000002
        /*0030*/ 	.string	""
        /*0030*/ 	.string	"ptxas"
        /*0030*/ 	.string	"Cuda compilation tools, release 13.0, V13.0.88"
        /*0030*/ 	.string	"Build cuda_13.0.r13.0/compiler.36424714_0"
        /*0030*/ 	.string	"-arch sm_100 -m 64 "



//--------------------- .note.nv.cuinfo           --------------------------
	.section	.note.nv.cuinfo,"",@"SHT_NOTE"
	.sectionflags	@"SHF_NOTE_NV_CUINFO"
        /*0018*/ 	.short	0x0002
        /*001a*/ 	.short	0x0064
        /*001c*/ 	.short	0x0082
	.zero		2


//--------------------- .nv.info                  --------------------------
	.section	.nv.info,"",@"SHT_CUDA_INFO"
	.align	4


	//----- nvinfo : EIATTR_REGCOUNT
	.align		4
        /*0000*/ 	.byte	0x04, 0x2f
        /*0002*/ 	.short	(.L_1 - .L_0)
	.align		4
.L_0:
        /*0004*/ 	.word	index@(_Z37trajectory_resample_hopper_persistentI13__nv_bfloat16EvPKT_PKfS5_PS1_iiiii)
        /*0008*/ 	.word	0x00000038


	//----- nvinfo : EIATTR_FRAME_SIZE
	.align		4
.L_1:
        /*000c*/ 	.byte	0x04, 0x11
        /*000e*/ 	.short	(.L_3 - .L_2)
	.align		4
.L_2:
        /*0010*/ 	.word	index@(_Z37trajectory_resample_hopper_persistentI13__nv_bfloat16EvPKT_PKfS5_PS1_iiiii)
        /*0014*/ 	.word	0x00000000


	//----- nvinfo : EIATTR_MIN_STACK_SIZE
	.align		4
.L_3:
        /*0018*/ 	.byte	0x04, 0x12
        /*001a*/ 	.short	(.L_5 - .L_4)
	.align		4
.L_4:
        /*001c*/ 	.word	index@(_Z37trajectory_resample_hopper_persistentI13__nv_bfloat16EvPKT_PKfS5_PS1_iiiii)
        /*0020*/ 	.word	0x00000000
.L_5:


//--------------------- .nv.compat                --------------------------
	.section	.nv.compat,"",@"SHT_CUDA_COMPAT_INFO"
	.align	4
        /*0000*/ 	.byte	0x02, 0x09, 0x00, 0x00, 0x02, 0x02, 0x01, 0x00, 0x02, 0x05, 0x05, 0x00, 0x03, 0x07, 0x01, 0x01
        /*0010*/ 	.byte	0x02, 0x03, 0x00, 0x00, 0x02, 0x06, 0x01, 0x00, 0x04, 0x0b, 0x08, 0x00, 0x01, 0x00, 0x00, 0x00
        /*0020*/ 	.byte	0x00, 0x00, 0x00, 0x00


//--------------------- .nv.info._Z37trajectory_resample_hopper_persistentI13__nv_bfloat16EvPKT_PKfS5_PS1_iiiii --------------------------
	.section	.nv.info._Z37trajectory_resample_hopper_persistentI13__nv_bfloat16EvPKT_PKfS5_PS1_iiiii,"",@"SHT_CUDA_INFO"
	.sectionflags	@""
	.align	4


	//----- nvinfo : EIATTR_CUDA_API_VERSION
	.align		4
        /*0000*/ 	.byte	0x04, 0x37
        /*0002*/ 	.short	(.L_7 - .L_6)
.L_6:
        /*0004*/ 	.word	0x00000082


	//----- nvinfo : EIATTR_KPARAM_INFO
	.align		4
.L_7:
        /*0008*/ 	.byte	0x04, 0x17
        /*000a*/ 	.short	(.L_9 - .L_8)
.L_8:
        /*000c*/ 	.word	0x00000000
        /*0010*/ 	.short	0x0008
        /*0012*/ 	.short	0x0030
        /*0014*/ 	.byte	0x00, 0xf0, 0x11, 0x00


	//----- nvinfo : EIATTR_KPARAM_INFO
	.align		4
.L_9:
        /*0018*/ 	.byte	0x04, 0x17
        /*001a*/ 	.short	(.L_11 - .L_10)
.L_10:
        /*001c*/ 	.word	0x00000000
        /*0020*/ 	.short	0x0007
        /*0022*/ 	.short	0x002c
        /*0024*/ 	.byte	0x00, 0xf0, 0x11, 0x00


	//----- nvinfo : EIATTR_KPARAM_INFO
	.align		4
.L_11:
        /*0028*/ 	.byte	0x04, 0x17
        /*002a*/ 	.short	(.L_13 - .L_12)
.L_12:
        /*002c*/ 	.word	0x00000000
        /*0030*/ 	.short	0x0006
        /*0032*/ 	.short	0x0028
        /*0034*/ 	.byte	0x00, 0xf0, 0x11, 0x00


	//----- nvinfo : EIATTR_KPARAM_INFO
	.align		4
.L_13:
        /*0038*/ 	.byte	0x04, 0x17
        /*003a*/ 	.short	(.L_15 - .L_14)
.L_14:
        /*003c*/ 	.word	0x00000000
        /*0040*/ 	.short	0x0005
        /*0042*/ 	.short	0x0024
        /*0044*/ 	.byte	0x00, 0xf0, 0x11, 0x00


	//----- nvinfo : EIATTR_KPARAM_INFO
	.align		4
.L_15:
        /*0048*/ 	.byte	0x04, 0x17
        /*004a*/ 	.short	(.L_17 - .L_16)
.L_16:
        /*004c*/ 	.word	0x00000000
        /*0050*/ 	.short	0x0004
        /*0052*/ 	.short	0x0020
        /*0054*/ 	.byte	0x00, 0xf0, 0x11, 0x00


	//----- nvinfo : EIATTR_KPARAM_INFO
	.align		4
.L_17:
        /*0058*/ 	.byte	0x04, 0x17
        /*005a*/ 	.short	(.L_19 - .L_18)
.L_18:
        /*005c*/ 	.word	0x00000000
        /*0060*/ 	.short	0x0003
        /*0062*/ 	.short	0x0018
        /*0064*/ 	.byte	0x00, 0xf5, 0x21, 0x00


	//----- nvinfo : EIATTR_KPARAM_INFO
	.align		4
.L_19:
        /*0068*/ 	.byte	0x04, 0x17
        /*006a*/ 	.short	(.L_21 - .L_20)
.L_20:
        /*006c*/ 	.word	0x00000000
        /*0070*/ 	.short	0x0002
        /*0072*/ 	.short	0x0010
        /*0074*/ 	.byte	0x00, 0xf5, 0x21, 0x00


	//----- nvinfo : EIATTR_KPARAM_INFO
	.align		4
.L_21:
        /*0078*/ 	.byte	0x04, 0x17
        /*007a*/ 	.short	(.L_23 - .L_22)
.L_22:
        /*007c*/ 	.word	0x00000000
        /*0080*/ 	.short	0x0001
        /*0082*/ 	.short	0x0008
        /*0084*/ 	.byte	0x00, 0xf5, 0x21, 0x00


	//----- nvinfo : EIATTR_KPARAM_INFO
	.align		4
.L_23:
        /*0088*/ 	.byte	0x04, 0x17
        /*008a*/ 	.short	(.L_25 - .L_24)
.L_24:
        /*008c*/ 	.word	0x00000000
        /*0090*/ 	.short	0x0000
        /*0092*/ 	.short	0x0000
        /*0094*/ 	.byte	0x00, 0xf5, 0x21, 0x00


	//----- nvinfo : EIATTR_SPARSE_MMA_MASK
	.align		4
.L_25:
        /*0098*/ 	.byte	0x03, 0x50
        /*009a*/ 	.short	0x0000


	//----- nvinfo : EIATTR_MAXREG_COUNT
	.align		4
        /*009c*/ 	.byte	0x03, 0x1b
        /*009e*/ 	.short	0x0080


	//----- nvinfo : EIATTR_NUM_BARRIERS
	.align		4
        /*00a0*/ 	.byte	0x02, 0x4c
        /*00a2*/ 	.byte	0x01
	.zero		1


	//----- nvinfo : EIATTR_MERCURY_ISA_VERSION
	.align		4
        /*00a4*/ 	.byte	0x03, 0x5f
        /*00a6*/ 	.short	0x0101


	//----- nvinfo : EIATTR_UNUSED_LOAD_BYTE_OFFSET
	.align		4
        /*00a8*/ 	.byte	0x04, 0x44
        /*00aa*/ 	.short	(.L_27 - .L_26)


	//   ....[0]....
.L_26:
        /*00ac*/ 	.word	0x00000ff0
        /*00b0*/ 	.word	0x00000fff


	//----- nvinfo : EIATTR_COOP_GROUP_MASK_REGIDS
	.align		4
.L_27:
        /*00b4*/ 	.byte	0x04, 0x29
        /*00b6*/ 	.short	(.L_29 - .L_28)


	//   ....[0]....
.L_28:
        /*00b8*/ 	.word	0xffffffff


	//   ....[1]....
        /*00bc*/ 	.word	0xffffffff


	//   ....[2]....
        /*00c0*/ 	.word	0xffffffff


	//----- nvinfo : EIATTR_COOP_GROUP_INSTR_OFFSETS
	.align		4
.L_29:
        /*00c4*/ 	.byte	0x04, 0x28
        /*00c6*/ 	.short	(.L_31 - .L_30)


	//   ....[0]....
.L_30:
        /*00c8*/ 	.word	0x00000bf0


	//   ....[1]....
        /*00cc*/ 	.word	0x00000f80


	//   ....[2]....
        /*00d0*/ 	.word	0x00002070


	//----- nvinfo : EIATTR_VRC_CTA_INIT_COUNT
	.align		4
.L_31:
        /*00d4*/ 	.byte	0x02, 0x4a
	.zero		1
	.zero		1


	//----- nvinfo : EIATTR_EXIT_INSTR_OFFSETS
	.align		4
        /*00d8*/ 	.byte	0x04, 0x1c
        /*00da*/ 	.short	(.L_33 - .L_32)


	//   ....[0]....
.L_32:
        /*00dc*/ 	.word	0x00000040


	//   ....[1]....
        /*00e0*/ 	.word	0x00000420


	//   ....[2]....
        /*00e4*/ 	.word	0x000020a0


	//----- nvinfo : EIATTR_MAX_THREADS
	.align		4
.L_33:
        /*00e8*/ 	.byte	0x04, 0x05
        /*00ea*/ 	.short	(.L_35 - .L_34)
.L_34:
        /*00ec*/ 	.word	0x00000100
        /*00f0*/ 	.word	0x00000001
        /*00f4*/ 	.word	0x00000001


	//----- nvinfo : EIATTR_CRS_STACK_SIZE
	.align		4
.L_35:
        /*00f8*/ 	.byte	0x04, 0x1e
        /*00fa*/ 	.short	(.L_37 - .L_36)
.L_36:
        /*00fc*/ 	.word	0x00000000


	//----- nvinfo : EIATTR_CBANK_PARAM_SIZE
	.align		4
.L_37:
        /*0100*/ 	.byte	0x03, 0x19
        /*0102*/ 	.short	0x0034


	//----- nvinfo : EIATTR_PARAM_CBANK
	.align		4
        /*0104*/ 	.byte	0x04, 0x0a
        /*0106*/ 	.short	(.L_39 - .L_38)
	.align		4
.L_38:
        /*0108*/ 	.word	index@(.nv.constant0._Z37trajectory_resample_hopper_persistentI13__nv_bfloat16EvPKT_PKfS5_PS1_iiiii)
        /*010c*/ 	.short	0x0380
        /*010e*/ 	.short	0x0034


	//----- nvinfo : EIATTR_SW_WAR
	.align		4
.L_39:
        /*0110*/ 	.byte	0x04, 0x36
        /*0112*/ 	.short	(.L_41 - .L_40)
.L_40:
        /*0114*/ 	.word	0x00000008
.L_41:


//--------------------- .nv.callgraph             --------------------------
	.section	.nv.callgraph,"",@"SHT_CUDA_CALLGRAPH"
	.align	4
	.sectionentsize	8
	.align		4
        /*0000*/ 	.word	0x00000000
	.align		4
        /*0004*/ 	.word	0xffffffff
	.align		4
        /*0008*/ 	.word	0x00000000
	.align		4
        /*000c*/ 	.word	0xfffffffe
	.align		4
        /*0010*/ 	.word	0x00000000
	.align		4
        /*0014*/ 	.word	0xfffffffd
	.align		4
        /*0018*/ 	.word	0x00000000
	.align		4
        /*001c*/ 	.word	0xfffffffc


//--------------------- .text._Z37trajectory_resample_hopper_persistentI13__nv_bfloat16EvPKT_PKfS5_PS1_iiiii --------------------------
	.section	.text._Z37trajectory_resample_hopper_persistentI13__nv_bfloat16EvPKT_PKfS5_PS1_iiiii,"ax",@progbits
	.align	128
        .global         _Z37trajectory_resample_hopper_persistentI13__nv_bfloat16EvPKT_PKfS5_PS1_iiiii
        .type           _Z37trajectory_resample_hopper_persistentI13__nv_bfloat16EvPKT_PKfS5_PS1_iiiii,@function
        .size           _Z37trajectory_resample_hopper_persistentI13__nv_bfloat16EvPKT_PKfS5_PS1_iiiii,(.L_x_27 - _Z37trajectory_resample_hopper_persistentI13__nv_bfloat16EvPKT_PKfS5_PS1_iiiii)
        .other          _Z37trajectory_resample_hopper_persistentI13__nv_bfloat16EvPKT_PKfS5_PS1_iiiii,@"STO_CUDA_ENTRY STV_DEFAULT"
_Z37trajectory_resample_hopper_persistentI13__nv_bfloat16EvPKT_PKfS5_PS1_iiiii:
.text._Z37trajectory_resample_hopper_persistentI13__nv_bfloat16EvPKT_PKfS5_PS1_iiiii:
[----:B------:R-:W-:Y:S08]  /*0000*/  LDC R1, c[0x0][0x37c] ;  /* 0x0000df00ff017b82 */ /* 0x000ff00000000800 */
[----:B------:R-:W0:Y:S08]  /*0010*/  S2UR UR13, SR_CTAID.X ;  /* 0x00000000000d79c3 */ /* 0x000e300000002500 */
[----:B------:R-:W0:Y:S02]  /*0020*/  LDC R0, c[0x0][0x3b0] ;  /* 0x0000ec00ff007b82 */ /* 0x000e240000000800 */
[----:B0-----:R-:W-:-:S13]  /*0030*/  ISETP.LE.AND P0, PT, R0, UR13, PT ;  /* 0x0000000d00007c0c */ /* 0x001fda000bf03270 */
[----:B------:R-:W-:Y:S05]  /*0040*/  @P0 EXIT ;  /* 0x000000000000094d */ /* 0x000fea0003800000 */
[----:B------:R-:W0:Y:S01]  /*0050*/  LDCU.64 UR4, c[0x0][0x388] ;  /* 0x00007100ff0477ac */ /* 0x000e220008000a00 */
[----:B------:R-:W1:Y:S01]  /*0060*/  S2R R6, SR_TID.X ;  /* 0x0000000000067919 */ /* 0x000e620000002100 */
[----:B------:R-:W2:Y:S01]  /*0070*/  S2UR UR6, SR_CgaCtaId ;  /* 0x00000000000679c3 */ /* 0x000ea20000008800 */
[----:B------:R-:W-:Y:S01]  /*0080*/  IMAD.U32 R5, RZ, RZ, UR13 ;  /* 0x0000000dff057e24 */ /* 0x000fe2000f8e00ff */
[----:B------:R-:W3:Y:S01]  /*0090*/  LDCU UR17, c[0x0][0x3ac] ;  /* 0x00007580ff1177ac */ /* 0x000ee20008000800 */
[----:B------:R-:W4:Y:S01]  /*00a0*/  LDCU UR9, c[0x0][0x3a4] ;  /* 0x00007480ff0977ac */ /* 0x000f220008000800 */
[----:B------:R-:W1:Y:S01]  /*00b0*/  LDCU.64 UR14, c[0x0][0x358] ;  /* 0x00006b00ff0e77ac */ /* 0x000e620008000a00 */
[----:B------:R-:W1:Y:S01]  /*00c0*/  LDCU UR16, c[0x0][0x370] ;  /* 0x00006e00ff1077ac */ /* 0x000e620008000800 */
[----:B0-----:R-:W-:-:S03]  /*00d0*/  UIADD3 UR7, UP0, UPT, UR4, 0x800, URZ ;  /* 0x0000080004077890 */ /* 0x001fc6000ff1e0ff */
[----:B------:R-:W-:Y:S01]  /*00e0*/  UMOV UR4, 0x400 ;  /* 0x0000040000047882 */ /* 0x000fe20000000000 */
[----:B------:R-:W-:Y:S02]  /*00f0*/  UIADD3.X UR8, UPT, UPT, URZ, UR5, URZ, UP0, !UPT ;  /* 0x00000005ff087290 */ /* 0x000fe400087fe4ff */
[----:B---3--:R-:W-:Y:S02]  /*0100*/  USHF.R.S32.HI UR5, URZ, 0x1f, UR17 ;  /* 0x0000001fff057899 */ /* 0x008fe40008011411 */
[----:B--2---:R-:W-:Y:S02]  /*0110*/  ULEA UR4, UR6, UR4, 0x18 ;  /* 0x0000000406047291 */ /* 0x004fe4000f8ec0ff */
[----:B------:R-:W-:Y:S02]  /*0120*/  ULEA.HI UR5, UR5, UR17, URZ, 0x3 ;  /* 0x0000001105057291 */ /* 0x000fe4000f8f18ff */
[----:B----4-:R-:W-:Y:S01]  /*0130*/  UIADD3 UR10, UPT, UPT, UR9, -0x1, URZ ;  /* 0xffffffff090a7890 */ /* 0x010fe2000fffe0ff */
[----:B-1----:R-:W-:Y:S01]  /*0140*/  LOP3.LUT R30, RZ, R6, RZ, 0x33, !PT ;  /* 0x00000006ff1e7212 */ /* 0x002fe200078e33ff */
[----:B------:R-:W-:Y:S01]  /*0150*/  ULOP3.LUT UR12, UR5, 0xfffffff8, URZ, 0xc0, !UPT ;  /* 0xfffffff8050c7892 */ /* 0x000fe2000f8ec0ff */
[C---:B------:R-:W-:Y:S01]  /*0160*/  LOP3.LUT R4, R6.reuse, 0x100, RZ, 0xfc, !PT ;  /* 0x0000010006047812 */ /* 0x040fe200078efcff */
[----:B------:R-:W-:Y:S01]  /*0170*/  USHF.R.S32.HI UR6, URZ, 0x3, UR5 ;  /* 0x00000003ff067899 */ /* 0x000fe20008011405 */
[----:B------:R-:W-:Y:S01]  /*0180*/  LOP3.LUT R3, R6, 0x200, RZ, 0xfc, !PT ;  /* 0x0000020006037812 */ /* 0x000fe200078efcff */
[----:B------:R-:W-:Y:S01]  /*0190*/  VIADD R34, R30, UR9 ;  /* 0x000000091e227c36 */ /* 0x000fe20008000000 */
[C---:B------:R-:W-:Y:S01]  /*01a0*/  LOP3.LUT R0, R6.reuse, 0x300, RZ, 0xfc, !PT ;  /* 0x0000030006007812 */ /* 0x040fe200078efcff */
[C---:B------:R-:W-:Y:S01]  /*01b0*/  VIADD R35, R6.reuse, UR12 ;  /* 0x0000000c06237c36 */ /* 0x040fe20008000000 */
[----:B------:R-:W-:Y:S01]  /*01c0*/  LEA R7, R6, UR4, 0x2 ;  /* 0x0000000406077c11 */ /* 0x000fe2000f8e10ff */
[----:B------:R-:W-:Y:S01]  /*01d0*/  UIMAD UR11, UR9, UR17, URZ ;  /* 0x00000011090b72a4 */ /* 0x000fe2000f8e02ff */
[----:B------:R-:W-:Y:S01]  /*01e0*/  LOP3.LUT R28, R34, 0x300, RZ, 0xc0, !PT ;  /* 0x00000300221c7812 */ /* 0x000fe200078ec0ff */
[C---:B------:R-:W-:Y:S01]  /*01f0*/  VIADD R32, R35.reuse, 0x300 ;  /* 0x0000030023207836 */ /* 0x040fe20000000000 */
[C---:B------:R-:W-:Y:S01]  /*0200*/  IADD3 R2, PT, PT, R35.reuse, 0x100, RZ ;  /* 0x0000010023027810 */ /* 0x040fe20007ffe0ff */
[----:B------:R-:W-:Y:S01]  /*0210*/  ULEA UR5, UR9, UR4, 0x2 ;  /* 0x0000000409057291 */ /* 0x000fe2000f8e10ff */
[----:B------:R-:W-:-:S02]  /*0220*/  IADD3 R31, PT, PT, R35, 0x200, RZ ;  /* 0x00000200231f7810 */ /* 0x000fc40007ffe0ff */
[----:B------:R-:W-:-:S04]  /*0230*/  VIMNMX R29, PT, PT, R2, UR17, !PT ;  /* 0x00000011021d7c48 */ /* 0x000fc8000ffe0100 */
[----:B------:R-:W-:Y:S01]  /*0240*/  IADD3 R29, PT, PT, R29, -UR12, R30 ;  /* 0x8000000c1d1d7c10 */ /* 0x000fe2000fffe01e */
[----:B------:R-:W-:-:S03]  /*0250*/  VIADD R30, R30, UR6 ;  /* 0x000000061e1e7c36 */ /* 0x000fc60008000000 */
[----:B------:R-:W-:-:S07]  /*0260*/  LOP3.LUT R33, R29, 0x300, RZ, 0xc0, !PT ;  /* 0x000003001d217812 */ /* 0x000fce00078ec0ff */
.L_x_25:
[----:B01--4-:R-:W0:Y:S01]  /*0270*/  LDC R13, c[0x0][0x3a8] ;  /* 0x0000ea00ff0d7b82 */ /* 0x013e220000000800 */
[----:B------:R-:W-:Y:S01]  /*0280*/  IABS R12, R5 ;  /* 0x00000005000c7213 */ /* 0x000fe20000000000 */
[----:B------:R-:W1:Y:S01]  /*0290*/  LDCU UR9, c[0x0][0x3a0] ;  /* 0x00007400ff0977ac */ /* 0x000e620008000800 */
[----:B0-----:R-:W-:-:S04]  /*02a0*/  IABS R14, R13 ;  /* 0x0000000d000e7213 */ /* 0x001fc80000000000 */
[----:B------:R-:W0:Y:S08]  /*02b0*/  I2F.RP R10, R14 ;  /* 0x0000000e000a7306 */ /* 0x000e300000209400 */
[----:B0-----:R-:W0:Y:S02]  /*02c0*/  MUFU.RCP R10, R10 ;  /* 0x0000000a000a7308 */ /* 0x001e240000001000 */
[----:B0-----:R-:W-:-:S06]  /*02d0*/  VIADD R8, R10, 0xffffffe ;  /* 0x0ffffffe0a087836 */ /* 0x001fcc0000000000 */
[----:B--2---:R0:W2:Y:S02]  /*02e0*/  F2I.FTZ.U32.TRUNC.NTZ R9, R8 ;  /* 0x0000000800097305 */ /* 0x0040a4000021f000 */
[----:B0-----:R-:W-:Y:S01]  /*02f0*/  IMAD.MOV.U32 R8, RZ, RZ, RZ ;  /* 0x000000ffff087224 */ /* 0x001fe200078e00ff */
[----:B--2---:R-:W-:-:S05]  /*0300*/  IADD3 R11, PT, PT, RZ, -R9, RZ ;  /* 0x80000009ff0b7210 */ /* 0x004fca0007ffe0ff */
[----:B------:R-:W-:-:S04]  /*0310*/  IMAD R11, R11, R14, RZ ;  /* 0x0000000e0b0b7224 */ /* 0x000fc800078e02ff */
[----:B------:R-:W-:Y:S01]  /*0320*/  IMAD.HI.U32 R9, R9, R11, R8 ;  /* 0x0000000b09097227 */ /* 0x000fe200078e0008 */
[----:B------:R-:W-:-:S03]  /*0330*/  LOP3.LUT R8, R5, R13, RZ, 0x3c, !PT ;  /* 0x0000000d05087212 */ /* 0x000fc600078e3cff */
[----:B------:R-:W-:Y:S01]  /*0340*/  IMAD.MOV.U32 R11, RZ, RZ, R12 ;  /* 0x000000ffff0b7224 */ /* 0x000fe200078e000c */
[----:B------:R-:W-:-:S03]  /*0350*/  ISETP.GE.AND P1, PT, R8, RZ, PT ;  /* 0x000000ff0800720c */ /* 0x000fc60003f26270 */
[----:B------:R-:W-:-:S05]  /*0360*/  IMAD.HI.U32 R12, R9, R11, RZ ;  /* 0x0000000b090c7227 */ /* 0x000fca00078e00ff */
[----:B------:R-:W-:-:S05]  /*0370*/  IADD3 R9, PT, PT, -R12, RZ, RZ ;  /* 0x000000ff0c097210 */ /* 0x000fca0007ffe1ff */
[----:B------:R-:W-:-:S05]  /*0380*/  IMAD R9, R14, R9, R11 ;  /* 0x000000090e097224 */ /* 0x000fca00078e020b */
[----:B------:R-:W-:-:S13]  /*0390*/  ISETP.GT.U32.AND P2, PT, R14, R9, PT ;  /* 0x000000090e00720c */ /* 0x000fda0003f44070 */
[----:B------:R-:W-:Y:S02]  /*03a0*/  @!P2 IMAD.IADD R9, R9, 0x1, -R14 ;  /* 0x000000010909a824 */ /* 0x000fe400078e0a0e */
[----:B------:R-:W-:Y:S01]  /*03b0*/  @!P2 VIADD R12, R12, 0x1 ;  /* 0x000000010c0ca836 */ /* 0x000fe20000000000 */
[----:B------:R-:W-:Y:S02]  /*03c0*/  ISETP.NE.AND P2, PT, R13, RZ, PT ;  /* 0x000000ff0d00720c */ /* 0x000fe40003f45270 */
[----:B------:R-:W-:-:S13]  /*03d0*/  ISETP.GE.U32.AND P0, PT, R9, R14, PT ;  /* 0x0000000e0900720c */ /* 0x000fda0003f06070 */
[----:B------:R-:W-:-:S05]  /*03e0*/  @P0 IADD3 R12, PT, PT, R12, 0x1, RZ ;  /* 0x000000010c0c0810 */ /* 0x000fca0007ffe0ff */
[----:B------:R-:W-:Y:S01]  /*03f0*/  @!P1 IMAD.MOV R12, RZ, RZ, -R12 ;  /* 0x000000ffff0c9224 */ /* 0x000fe200078e0a0c */
[----:B------:R-:W-:-:S04]  /*0400*/  @!P2 LOP3.LUT R12, RZ, R13, RZ, 0x33, !PT ;  /* 0x0000000dff0ca212 */ /* 0x000fc800078e33ff */
[----:B-1----:R-:W-:-:S13]  /*0410*/  ISETP.GE.AND P0, PT, R12, UR9, PT ;  /* 0x000000090c007c0c */ /* 0x002fda000bf06270 */
[----:B---3--:R-:W-:Y:S05]  /*0420*/  @P0 EXIT ;  /* 0x000000000000094d */ /* 0x008fea0003800000 */
[----:B------:R-:W-:Y:S01]  /*0430*/  IMAD R13, R12, R13, RZ ;  /* 0x0000000d0c0d7224 */ /* 0x000fe200078e02ff */
[----:B------:R-:W-:-:S03]  /*0440*/  ISETP.NE.AND P1, PT, R5, UR13, PT ;  /* 0x0000000d05007c0c */ /* 0x000fc6000bf25270 */
[----:B------:R-:W-:-:S05]  /*0450*/  IMAD.IADD R15, R5, 0x1, -R13 ;  /* 0x00000001050f7824 */ /* 0x000fca00078e0a0d */
[----:B------:R-:W-:-:S13]  /*0460*/  ISETP.NE.AND P0, PT, R15, RZ, PT ;  /* 0x000000ff0f00720c */ /* 0x000fda0003f05270 */
[----:B------:R-:W-:Y:S05]  /*0470*/  @P0 BRA P1, `(.L_x_0) ;  /* 0x0000000400dc0947 */ /* 0x000fea0000800000 */
[----:B------:R-:W0:Y:S01]  /*0480*/  LDC R11, c[0x0][0x3a4] ;  /* 0x0000e900ff0b7b82 */ /* 0x000e220000000800 */
[----:B------:R-:W-:Y:S01]  /*0490*/  BSSY.RECONVERGENT B0, `(.L_x_0) ;  /* 0x0000075000007945 */ /* 0x000fe20003800200 */
[----:B0-----:R-:W-:-:S13]  /*04a0*/  ISETP.GE.AND P0, PT, R6, R11, PT ;  /* 0x0000000b0600720c */ /* 0x001fda0003f06270 */
[----:B------:R-:W-:Y:S05]  /*04b0*/  @P0 BRA `(.L_x_1) ;  /* 0x0000000400c80947 */ /* 0x000fea0003800000 */
[----:B------:R-:W-:Y:S01]  /*04c0*/  ISETP.NE.AND P1, PT, R28, 0x300, PT ;  /* 0x000003001c00780c */ /* 0x000fe20003f25270 */
[----:B------:R-:W-:Y:S01]  /*04d0*/  IMAD R17, R12, R11, RZ ;  /* 0x0000000b0c117224 */ /* 0x000fe200078e02ff */
[----:B------:R-:W-:Y:S01]  /*04e0*/  BSSY.RECONVERGENT B1, `(.L_x_2) ;  /* 0x0000016000017945 */ /* 0x000fe20003800200 */
[----:B------:R-:W-:Y:S02]  /*04f0*/  ISETP.GE.U32.AND P0, PT, R34, 0x300, PT ;  /* 0x000003002200780c */ /* 0x000fe40003f06070 */
[----:B------:R-:W-:Y:S02]  /*0500*/  MOV R14, R6 ;  /* 0x00000006000e7202 */ /* 0x000fe40000000f00 */
[----:B------:R-:W-:-:S06]  /*0510*/  SHF.R.S32.HI R18, RZ, 0x1f, R17 ;  /* 0x0000001fff127819 */ /* 0x000fcc0000011411 */
[----:B------:R-:W-:Y:S05]  /*0520*/  @!P1 BRA `(.L_x_3) ;  /* 0x0000000000449947 */ /* 0x000fea0003800000 */
[----:B------:R-:W0:Y:S01]  /*0530*/  LDCU.64 UR18, c[0x0][0x388] ;  /* 0x00007100ff1277ac */ /* 0x000e220008000a00 */
[----:B------:R-:W-:-:S05]  /*0540*/  IADD3 R9, P1, PT, R17, R6, RZ ;  /* 0x0000000611097210 */ /* 0x000fca0007f3e0ff */
[----:B------:R-:W-:Y:S01]  /*0550*/  IMAD.X R10, RZ, RZ, R18, P1 ;  /* 0x000000ffff0a7224 */ /* 0x000fe200008e0612 */
[----:B0-----:R-:W-:-:S04]  /*0560*/  LEA R8, P1, R9, UR18, 0x2 ;  /* 0x0000001209087c11 */ /* 0x001fc8000f8210ff */
[----:B------:R-:W-:-:S05]  /*0570*/  LEA.HI.X R9, R9, UR19, R10, 0x2, P1 ;  /* 0x0000001309097c11 */ /* 0x000fca00088f140a */
[----:B------:R-:W2:Y:S01]  /*0580*/  LDG.E.CONSTANT R10, desc[UR14][R8.64] ;  /* 0x0000000e080a7981 */ /* 0x000ea2000c1e9900 */
[----:B------:R-:W-:Y:S01]  /*0590*/  ISETP.NE.AND P1, PT, R28, RZ, PT ;  /* 0x000000ff1c00720c */ /* 0x000fe20003f25270 */
[----:B------:R-:W-:Y:S02]  /*05a0*/  IMAD.MOV.U32 R14, RZ, RZ, R4 ;  /* 0x000000ffff0e7224 */ /* 0x000fe400078e0004 */
[----:B--2---:R0:W-:Y:S10]  /*05b0*/  STS [R7], R10 ;  /* 0x0000000a07007388 */ /* 0x0041f40000000800 */
[----:B------:R-:W-:Y:S05]  /*05c0*/  @!P1 BRA `(.L_x_3) ;  /* 0x00000000001c9947 */ /* 0x000fea0003800000 */
[----:B------:R-:W-:Y:S01]  /*05d0*/  ISETP.NE.AND P1, PT, R28, 0x100, PT ;  /* 0x000001001c00780c */ /* 0x000fe20003f25270 */
[----:B0-----:R-:W2:-:S12]  /*05e0*/  LDG.E.CONSTANT R10, desc[UR14][R8.64+0x400] ;  /* 0x0004000e080a7981 */ /* 0x001e98000c1e9900 */
[----:B------:R-:W3:Y:S01]  /*05f0*/  @P1 LDG.E.CONSTANT R16, desc[UR14][R8.64+0x800] ;  /* 0x0008000e08101981 */ /* 0x000ee2000c1e9900 */
[----:B------:R-:W-:Y:S01]  /*0600*/  MOV R14, R3 ;  /* 0x00000003000e7202 */ /* 0x000fe20000000f00 */
[----:B------:R-:W-:Y:S02]  /*0610*/  @P1 IMAD.MOV.U32 R14, RZ, RZ, R0 ;  /* 0x000000ffff0e1224 */ /* 0x000fe400078e0000 */
[----:B--2---:R1:W-:Y:S04]  /*0620*/  STS [R7+0x400], R10 ;  /* 0x0004000a07007388 */ /* 0x0043e80000000800 */
[----:B---3--:R1:W-:Y:S02]  /*0630*/  @P1 STS [R7+0x800], R16 ;  /* 0x0008001007001388 */ /* 0x0083e40000000800 */
.L_x_3:
[----:B------:R-:W-:Y:S05]  /*0640*/  BSYNC.RECONVERGENT B1 ;  /* 0x0000000000017941 */ /* 0x000fea0003800200 */
.L_x_2:
[----:B------:R-:W-:Y:S05]  /*0650*/  @!P0 BRA `(.L_x_1) ;  /* 0x0000000400608947 */ /* 0x000fea0003800000 */
[----:B01----:R-:W-:Y:S01]  /*0660*/  IMAD.IADD R10, R11, 0x1, -R14 ;  /* 0x000000010b0a7824 */ /* 0x003fe200078e0a0e */
[----:B------:R-:W-:Y:S01]  /*0670*/  IADD3 R9, P0, PT, R17, R14, RZ ;  /* 0x0000000e11097210 */ /* 0x000fe20007f1e0ff */
[----:B------:R-:W-:Y:S03]  /*0680*/  BSSY.RECONVERGENT B1, `(.L_x_4) ;  /* 0x0000031000017945 */ /* 0x000fe60003800200 */
[----:B------:R-:W-:Y:S02]  /*0690*/  ISETP.GT.AND P1, PT, R10, 0xc00, PT ;  /* 0x00000c000a00780c */ /* 0x000fe40003f24270 */
[----:B------:R-:W-:Y:S02]  /*06a0*/  IADD3.X R16, PT, PT, RZ, R18, RZ, P0, !PT ;  /* 0x00000012ff107210 */ /* 0x000fe400007fe4ff */
[----:B------:R-:W-:Y:S02]  /*06b0*/  LEA R8, P0, R9, UR7, 0x2 ;  /* 0x0000000709087c11 */ /* 0x000fe4000f8010ff */
[----:B------:R-:W-:-:S02]  /*06c0*/  LEA R10, R14, UR4, 0x2 ;  /* 0x000000040e0a7c11 */ /* 0x000fc4000f8e10ff */
[----:B------:R-:W-:Y:S02]  /*06d0*/  LEA.HI.X R9, R9, UR8, R16, 0x2, P0 ;  /* 0x0000000809097c11 */ /* 0x000fe400080f1410 */
[----:B------:R-:W-:Y:S01]  /*06e0*/  PLOP3.LUT P0, PT, PT, PT, PT, 0x80, 0x8 ;  /* 0x000000000008781c */ /* 0x000fe20003f0f070 */
[----:B------:R-:W-:Y:S02]  /*06f0*/  VIADD R10, R10, 0x800 ;  /* 0x000008000a0a7836 */ /* 0x000fe40000000000 */
[----:B------:R-:W-:Y:S10]  /*0700*/  @!P1 BRA `(.L_x_5) ;  /* 0x0000000000a09947 */ /* 0x000ff40003800000 */
[----:B------:R-:W-:Y:S01]  /*0710*/  PLOP3.LUT P0, PT, PT, PT, PT, 0x8, 0x80 ;  /* 0x000000000080781c */ /* 0x000fe20003f0e170 */
[----:B------:R-:W-:-:S12]  /*0720*/  VIADD R18, R11, 0xfffff400 ;  /* 0xfffff4000b127836 */ /* 0x000fd80000000000 */
.L_x_6:
[----:B------:R-:W2:Y:S04]  /*0730*/  LDG.E.CONSTANT R17, desc[UR14][R8.64+-0x800] ;  /* 0xfff8000e08117981 */ /* 0x000ea8000c1e9900 */
[----:B------:R-:W3:Y:S04]  /*0740*/  LDG.E.CONSTANT R19, desc[UR14][R8.64+-0x400] ;  /* 0xfffc000e08137981 */ /* 0x000ee8000c1e9900 */
[----:B------:R-:W4:Y:S04]  /*0750*/  LDG.E.CONSTANT R21, desc[UR14][R8.64] ;  /* 0x0000000e08157981 */ /* 0x000f28000c1e9900 */
[----:B------:R-:W5:Y:S04]  /*0760*/  LDG.E.CONSTANT R23, desc[UR14][R8.64+0x400] ;  /* 0x0004000e08177981 */ /* 0x000f68000c1e9900 */
        /* <DEDUP_REMOVED lines=11> */
[----:B------:R0:W5:Y:S01]  /*0820*/  LDG.E.CONSTANT R16, desc[UR14][R8.64+0x3400] ;  /* 0x0034000e08107981 */ /* 0x000162000c1e9900 */
[----:B------:R-:W-:-:S04]  /*0830*/  IADD3 R14, PT, PT, R14, 0x1000, RZ ;  /* 0x000010000e0e7810 */ /* 0x000fc80007ffe0ff */
[----:B------:R-:W-:Y:S02]  /*0840*/  ISETP.GE.AND P1, PT, R14, R18, PT ;  /* 0x000000120e00720c */ /* 0x000fe40003f26270 */
[----:B0-----:R-:W-:-:S05]  /*0850*/  IADD3 R8, P2, PT, R8, 0x4000, RZ ;  /* 0x0000400008087810 */ /* 0x001fca0007f5e0ff */
[----:B------:R-:W-:Y:S01]  /*0860*/  IMAD.X R9, RZ, RZ, R9, P2 ;  /* 0x000000ffff097224 */ /* 0x000fe200010e0609 */
[----:B--2---:R-:W-:Y:S04]  /*0870*/  STS [R10+-0x800], R17 ;  /* 0xfff800110a007388 */ /* 0x004fe80000000800 */
[----:B---3--:R-:W-:Y:S04]  /*0880*/  STS [R10+-0x400], R19 ;  /* 0xfffc00130a007388 */ /* 0x008fe80000000800 */
[----:B----4-:R-:W-:Y:S04]  /*0890*/  STS [R10], R21 ;  /* 0x000000150a007388 */ /* 0x010fe80000000800 */
[----:B-----5:R-:W-:Y:S04]  /*08a0*/  STS [R10+0x400], R23 ;  /* 0x000400170a007388 */ /* 0x020fe80000000800 */
[----:B------:R-:W-:Y:S04]  /*08b0*/  STS [R10+0x800], R25 ;  /* 0x000800190a007388 */ /* 0x000fe80000000800 */
        /* <DEDUP_REMOVED lines=10> */
[----:B------:R0:W-:Y:S02]  /*0960*/  STS [R10+0x3400], R16 ;  /* 0x003400100a007388 */ /* 0x0001e40000000800 */
[----:B0-----:R-:W-:Y:S01]  /*0970*/  VIADD R10, R10, 0x4000 ;  /* 0x000040000a0a7836 */ /* 0x001fe20000000000 */
[----:B------:R-:W-:Y:S06]  /*0980*/  @!P1 BRA `(.L_x_6) ;  /* 0xfffffffc00689947 */ /* 0x000fec000383ffff */
.L_x_5:
[----:B------:R-:W-:Y:S05]  /*0990*/  BSYNC.RECONVERGENT B1 ;  /* 0x0000000000017941 */ /* 0x000fea0003800200 */
.L_x_4:
[----:B------:R-:W-:Y:S01]  /*09a0*/  IADD3 R16, PT, PT, -R14, R11, RZ ;  /* 0x0000000b0e107210 */ /* 0x000fe20007ffe1ff */
[----:B------:R-:W-:Y:S03]  /*09b0*/  BSSY.RECONVERGENT B1, `(.L_x_7) ;  /* 0x0000018000017945 */ /* 0x000fe60003800200 */
[----:B------:R-:W-:-:S13]  /*09c0*/  ISETP.GT.AND P1, PT, R16, 0x400, PT ;  /* 0x000004001000780c */ /* 0x000fda0003f24270 */
[----:B------:R-:W-:Y:S05]  /*09d0*/  @!P1 BRA `(.L_x_8) ;  /* 0x0000000000549947 */ /* 0x000fea0003800000 */
[----:B------:R-:W2:Y:S04]  /*09e0*/  LDG.E.CONSTANT R17, desc[UR14][R8.64+-0x800] ;  /* 0xfff8000e08117981 */ /* 0x000ea8000c1e9900 */
[----:B------:R-:W3:Y:S04]  /*09f0*/  LDG.E.CONSTANT R19, desc[UR14][R8.64+-0x400] ;  /* 0xfffc000e08137981 */ /* 0x000ee8000c1e9900 */
[----:B------:R-:W4:Y:S04]  /*0a00*/  LDG.E.CONSTANT R21, desc[UR14][R8.64] ;  /* 0x0000000e08157981 */ /* 0x000f28000c1e9900 */
[----:B------:R-:W5:Y:S04]  /*0a10*/  LDG.E.CONSTANT R23, desc[UR14][R8.64+0x400] ;  /* 0x0004000e08177981 */ /* 0x000f68000c1e9900 */
[----:B------:R-:W5:Y:S04]  /*0a20*/  LDG.E.CONSTANT R25, desc[UR14][R8.64+0x800] ;  /* 0x0008000e08197981 */ /* 0x000f68000c1e9900 */
[----:B------:R-:W5:Y:S04]  /*0a30*/  LDG.E.CONSTANT R27, desc[UR14][R8.64+0xc00] ;  /* 0x000c000e081b7981 */ /* 0x000f68000c1e9900 */
[----:B------:R-:W5:Y:S04]  /*0a40*/  LDG.E.CONSTANT R37, desc[UR14][R8.64+0x1000] ;  /* 0x0010000e08257981 */ /* 0x000f68000c1e9900 */
[----:B------:R0:W5:Y:S01]  /*0a50*/  LDG.E.CONSTANT R39, desc[UR14][R8.64+0x1400] ;  /* 0x0014000e08277981 */ /* 0x000162000c1e9900 */
[----:B------:R-:W-:Y:S01]  /*0a60*/  PLOP3.LUT P0, PT, PT, PT, PT, 0x8, 0x80 ;  /* 0x000000000080781c */ /* 0x000fe20003f0e170 */
[----:B------:R-:W-:Y:S01]  /*0a70*/  VIADD R14, R14, 0x800 ;  /* 0x000008000e0e7836 */ /* 0x000fe20000000000 */
        /* <DEDUP_REMOVED lines=9> */
[----:B------:R0:W-:Y:S02]  /*0b10*/  STS [R10+0x1400], R39 ;  /* 0x001400270a007388 */ /* 0x0001e40000000800 */
[----:B0-----:R-:W-:-:S07]  /*0b20*/  IADD3 R10, PT, PT, R10, 0x2000, RZ ;  /* 0x000020000a0a7810 */ /* 0x001fce0007ffe0ff */
.L_x_8:
[----:B------:R-:W-:Y:S05]  /*0b30*/  BSYNC.RECONVERGENT B1 ;  /* 0x0000000000017941 */ /* 0x000fea0003800200 */
.L_x_7:
[----:B------:R-:W-:-:S13]  /*0b40*/  ISETP.LT.OR P0, PT, R14, R11, P0 ;  /* 0x0000000b0e00720c */ /* 0x000fda0000701670 */
[----:B------:R-:W-:Y:S05]  /*0b50*/  @!P0 BRA `(.L_x_1) ;  /* 0x0000000000208947 */ /* 0x000fea0003800000 */
[----:B------:R-:W2:Y:S04]  /*0b60*/  LDG.E.CONSTANT R11, desc[UR14][R8.64+-0x800] ;  /* 0xfff8000e080b7981 */ /* 0x000ea8000c1e9900 */
[----:B------:R-:W3:Y:S04]  /*0b70*/  LDG.E.CONSTANT R17, desc[UR14][R8.64+-0x400] ;  /* 0xfffc000e08117981 */ /* 0x000ee8000c1e9900 */
[----:B------:R-:W4:Y:S04]  /*0b80*/  LDG.E.CONSTANT R19, desc[UR14][R8.64] ;  /* 0x0000000e08137981 */ /* 0x000f28000c1e9900 */
[----:B------:R-:W5:Y:S04]  /*0b90*/  LDG.E.CONSTANT R21, desc[UR14][R8.64+0x400] ;  /* 0x0004000e08157981 */ /* 0x000f68000c1e9900 */
[----:B--2---:R2:W-:Y:S04]  /*0ba0*/  STS [R10+-0x800], R11 ;  /* 0xfff8000b0a007388 */ /* 0x0045e80000000800 */
[----:B---3--:R2:W-:Y:S04]  /*0bb0*/  STS [R10+-0x400], R17 ;  /* 0xfffc00110a007388 */ /* 0x0085e80000000800 */
[----:B----4-:R2:W-:Y:S04]  /*0bc0*/  STS [R10], R19 ;  /* 0x000000130a007388 */ /* 0x0105e80000000800 */
[----:B-----5:R2:W-:Y:S02]  /*0bd0*/  STS [R10+0x400], R21 ;  /* 0x000400150a007388 */ /* 0x0205e40000000800 */
.L_x_1:
[----:B------:R-:W-:Y:S05]  /*0be0*/  BSYNC.RECONVERGENT B0 ;  /* 0x0000000000007941 */ /* 0x000fea0003800200 */
.L_x_0:
[----:B------:R-:W-:Y:S01]  /*0bf0*/  BAR.SYNC.DEFER_BLOCKING 0x0 ;  /* 0x0000000000007b1d */ /* 0x000fe20000010000 */
[----:B------:R-:W-:-:S05]  /*0c00*/  ISETP.NE.AND P0, PT, R6, RZ, PT ;  /* 0x000000ff0600720c */ /* 0x000fca0003f05270 */
[----:B------:R-:W-:Y:S08]  /*0c10*/  BSSY.RECONVERGENT B0, `(.L_x_9) ;  /* 0x0000034000007945 */ /* 0x000ff00003800200 */
[----:B------:R-:W-:Y:S05]  /*0c20*/  @P0 BRA `(.L_x_10) ;  /* 0x0000000000c80947 */ /* 0x000fea0003800000 */
[----:B012---:R-:W0:Y:S02]  /*0c30*/  LDC.64 R10, c[0x0][0x390] ;  /* 0x0000e400ff0a7b82 */ /* 0x007e240000000a00 */
[----:B0-----:R-:W-:-:S05]  /*0c40*/  IMAD.WIDE R10, R5, 0x4, R10 ;  /* 0x00000004050a7825 */ /* 0x001fca00078e020a */
[----:B------:R-:W2:Y:S01]  /*0c50*/  LDG.E.CONSTANT R17, desc[UR14][R10.64] ;  /* 0x0000000e0a117981 */ /* 0x000ea2000c1e9900 */
[----:B------:R-:W0:Y:S01]  /*0c60*/  S2UR UR9, SR_CgaCtaId ;  /* 0x00000000000979c3 */ /* 0x000e220000008800 */
[----:B------:R-:W-:Y:S01]  /*0c70*/  UMOV UR4, 0x400 ;  /* 0x0000040000047882 */ /* 0x000fe20000000000 */
[----:B------:R-:W-:Y:S01]  /*0c80*/  IMAD.MOV.U32 R14, RZ, RZ, RZ ;  /* 0x000000ffff0e7224 */ /* 0x000fe200078e00ff */
[----:B------:R-:W-:Y:S01]  /*0c90*/  CS2R R8, SRZ ;  /* 0x0000000000087805 */ /* 0x000fe2000001ff00 */
[----:B0-----:R-:W-:-:S09]  /*0ca0*/  ULEA UR4, UR9, UR4, 0x18 ;  /* 0x0000000409047291 */ /* 0x001fd2000f8ec0ff */
[----:B------:R-:W2:Y:S02]  /*0cb0*/  LDS R16, [UR4] ;  /* 0x00000004ff107984 */ /* 0x000ea40008000800 */
[----:B--2---:R-:W-:-:S13]  /*0cc0*/  FSETP.GTU.AND P0, PT, R17, R16, PT ;  /* 0x000000101100720b */ /* 0x004fda0003f0c000 */
[----:B------:R-:W-:Y:S05]  /*0cd0*/  @!P0 BRA `(.L_x_11) ;  /* 0x0000000000948947 */ /* 0x000fea0003800000 */
[----:B------:R-:W0:Y:S01]  /*0ce0*/  LDS R10, [UR5+-0x4] ;  /* 0xfffffc05ff0a7984 */ /* 0x000e220008000800 */
[----:B------:R-:W-:Y:S01]  /*0cf0*/  IMAD.U32 R9, RZ, RZ, UR10 ;  /* 0x0000000aff097e24 */ /* 0x000fe2000f8e00ff */
[----:B------:R-:W-:Y:S02]  /*0d00*/  MOV R8, UR10 ;  /* 0x0000000a00087c02 */ /* 0x000fe40008000f00 */
[----:B0-----:R-:W-:-:S13]  /*0d10*/  FSETP.GE.AND P0, PT, R17, R10, PT ;  /* 0x0000000a1100720b */ /* 0x001fda0003f06000 */
[----:B------:R-:W-:Y:S05]  /*0d20*/  @P0 BRA `(.L_x_11) ;  /* 0x0000000000800947 */ /* 0x000fea0003800000 */
[----:B------:R-:W0:Y:S01]  /*0d30*/  LDCU UR9, c[0x0][0x3a4] ;  /* 0x00007480ff0977ac */ /* 0x000e220008000800 */
[----:B------:R-:W-:Y:S02]  /*0d40*/  IMAD.MOV.U32 R8, RZ, RZ, RZ ;  /* 0x000000ffff087224 */ /* 0x000fe400078e00ff */
[----:B------:R-:W-:Y:S01]  /*0d50*/  IMAD.U32 R9, RZ, RZ, UR10 ;  /* 0x0000000aff097e24 */ /* 0x000fe2000f8e00ff */
[----:B0-----:R-:W-:-:S09]  /*0d60*/  UISETP.GE.AND UP0, UPT, UR9, 0x3, UPT ;  /* 0x000000030900788c */ /* 0x001fd2000bf06270 */
[----:B------:R-:W-:Y:S05]  /*0d70*/  BRA.U !UP0, `(.L_x_12) ;  /* 0x0000000108407547 */ /* 0x000fea000b800000 */
[----:B------:R-:W-:Y:S02]  /*0d80*/  HFMA2 R8, -RZ, RZ, 0, 0 ;  /* 0x00000000ff087431 */ /* 0x000fe400000001ff */
[----:B------:R-:W-:-:S07]  /*0d90*/  IMAD.U32 R9, RZ, RZ, UR10 ;  /* 0x0000000aff097e24 */ /* 0x000fce000f8e00ff */
.L_x_13:
[----:B------:R-:W-:-:S05]  /*0da0*/  IMAD.IADD R10, R8, 0x1, R9 ;  /* 0x00000001080a7824 */ /* 0x000fca00078e0209 */
[----:B------:R-:W-:-:S04]  /*0db0*/  SHF.R.S32.HI R10, RZ, 0x1, R10 ;  /* 0x00000001ff0a7819 */ /* 0x000fc8000001140a */
[----:B------:R-:W-:-:S06]  /*0dc0*/  LEA R11, R10, UR4, 0x2 ;  /* 0x000000040a0b7c11 */ /* 0x000fcc000f8e10ff */
[----:B------:R-:W0:Y:S02]  /*0dd0*/  LDS R11, [R11] ;  /* 0x000000000b0b7984 */ /* 0x000e240000000800 */
[----:B0-----:R-:W-:-:S04]  /*0de0*/  FSETP.GTU.AND P0, PT, R11, R17, PT ;  /* 0x000000110b00720b */ /* 0x001fc80003f0c000 */
[----:B------:R-:W-:Y:S02]  /*0df0*/  SEL R8, R10, R8, !P0 ;  /* 0x000000080a087207 */ /* 0x000fe40004000000 */
[----:B------:R-:W-:-:S04]  /*0e00*/  SEL R9, R9, R10, !P0 ;  /* 0x0000000a09097207 */ /* 0x000fc80004000000 */
[----:B------:R-:W-:-:S04]  /*0e10*/  IADD3 R10, PT, PT, -R8, R9, RZ ;  /* 0x00000009080a7210 */ /* 0x000fc80007ffe1ff */
[----:B------:R-:W-:-:S13]  /*0e20*/  ISETP.GT.AND P0, PT, R10, 0x1, PT ;  /* 0x000000010a00780c */ /* 0x000fda0003f04270 */
[----:B------:R-:W-:Y:S05]  /*0e30*/  @P0 BRA `(.L_x_13) ;  /* 0xfffffffc00d80947 */ /* 0x000fea000383ffff */
[----:B------:R-:W-:Y:S02]  /*0e40*/  LEA R16, R8, UR4, 0x2 ;  /* 0x0000000408107c11 */ /* 0x000fe4000f8e10ff */
[----:B------:R-:W-:-:S04]  /*0e50*/  LEA R10, R9, UR4, 0x2 ;  /* 0x00000004090a7c11 */ /* 0x000fc8000f8e10ff */
[----:B------:R-:W0:Y:S04]  /*0e60*/  LDS R16, [R16] ;  /* 0x0000000010107984 */ /* 0x000e280000000800 */
[----:B------:R-:W1:Y:S02]  /*0e70*/  LDS R10, [R10] ;  /* 0x000000000a0a7984 */ /* 0x000e640000000800 */
.L_x_12:
[----:B01----:R-:W-:Y:S01]  /*0e80*/  FADD R10, R10, -R16 ;  /* 0x800000100a0a7221 */ /* 0x003fe20000000000 */
[----:B------:R-:W-:-:S04]  /*0e90*/  IMAD.MOV.U32 R14, RZ, RZ, RZ ;  /* 0x000000ffff0e7224 */ /* 0x000fc800078e00ff */
[----:B------:R-:W-:-:S13]  /*0ea0*/  FSETP.GT.AND P0, PT, R10, 9.9999999747524270788e-07, PT ;  /* 0x358637bd0a00780b */ /* 0x000fda0003f04000 */
[----:B------:R-:W-:Y:S05]  /*0eb0*/  @!P0 BRA `(.L_x_14) ;  /* 0x0000000000188947 */ /* 0x000fea0003800000 */
[----:B------:R-:W-:Y:S01]  /*0ec0*/  FSETP.GEU.AND P0, PT, |R10|, 1.175494350822287508e-38, PT ;  /* 0x008000000a00780b */ /* 0x000fe20003f0e200 */
[----:B------:R-:W-:-:S12]  /*0ed0*/  FADD R14, R17, -R16 ;  /* 0x80000010110e7221 */ /* 0x000fd80000000000 */
[----:B------:R-:W-:Y:S01]  /*0ee0*/  @!P0 FMUL R10, R10, 16777216 ;  /* 0x4b8000000a0a8820 */ /* 0x000fe20000400000 */
[----:B------:R-:W-:-:S03]  /*0ef0*/  @!P0 FMUL R14, R14, 16777216 ;  /* 0x4b8000000e0e8820 */ /* 0x000fc60000400000 */
[----:B------:R-:W0:Y:S02]  /*0f00*/  MUFU.RCP R11, R10 ;  /* 0x0000000a000b7308 */ /* 0x000e240000001000 */
[----:B0-----:R-:W-:-:S07]  /*0f10*/  FMUL R14, R11, R14 ;  /* 0x0000000e0b0e7220 */ /* 0x001fce0000400000 */
.L_x_14:
[----:B------:R-:W-:-:S07]  /*0f20*/  FADD.SAT R14, RZ, R14 ;  /* 0x0000000eff0e7221 */ /* 0x000fce0000002000 */
.L_x_11:
[----:B------:R3:W-:Y:S04]  /*0f30*/  STS.64 [UR4+0x4000], R8 ;  /* 0x00400008ff007988 */ /* 0x0007e80008000a04 */
[----:B------:R3:W-:Y:S02]  /*0f40*/  STS [UR4+0x4008], R14 ;  /* 0x0040080eff007988 */ /* 0x0007e40008000804 */
.L_x_10:
[----:B------:R-:W-:Y:S05]  /*0f50*/  BSYNC.RECONVERGENT B0 ;  /* 0x0000000000007941 */ /* 0x000fea0003800200 */
.L_x_9:
[----:B------:R-:W4:Y:S01]  /*0f60*/  S2UR UR9, SR_CgaCtaId ;  /* 0x00000000000979c3 */ /* 0x000f220000008800 */
[----:B------:R-:W-:-:S07]  /*0f70*/  UMOV UR4, 0x400 ;  /* 0x0000040000047882 */ /* 0x000fce0000000000 */
[----:B------:R-:W-:Y:S08]  /*0f80*/  BAR.SYNC.DEFER_BLOCKING 0x0 ;  /* 0x0000000000007b1d */ /* 0x000ff00000010000 */
[----:B------:R-:W5:Y:S01]  /*0f90*/  LDC R36, c[0x0][0x3ac] ;  /* 0x0000eb00ff247b82 */ /* 0x000f620000000800 */
[----:B------:R-:W-:Y:S07]  /*0fa0*/  BSSY.RECONVERGENT B0, `(.L_x_15) ;  /* 0x00000b7000007945 */ /* 0x000fee0003800200 */
[----:B-12---:R-:W1:Y:S01]  /*0fb0*/  LDC.64 R16, c[0x0][0x380] ;  /* 0x0000e000ff107b82 */ /* 0x006e620000000a00 */
[----:B----4-:R-:W-:-:S07]  /*0fc0*/  ULEA UR4, UR9, UR4, 0x18 ;  /* 0x0000000409047291 */ /* 0x010fce000f8ec0ff */
[----:B------:R-:W2:Y:S01]  /*0fd0*/  LDC.64 R38, c[0x0][0x398] ;  /* 0x0000e600ff267b82 */ /* 0x000ea20000000a00 */
[-C--:B-----5:R-:W-:Y:S01]  /*0fe0*/  IMAD R15, R15, R36.reuse, RZ ;  /* 0x000000240f0f7224 */ /* 0x0a0fe200078e02ff */
[----:B0--3--:R-:W0:Y:S01]  /*0ff0*/  LDS.128 R8, [UR4+0x4000] ;  /* 0x00400004ff087984 */ /* 0x009e220008000c00 */
[----:B------:R-:W-:Y:S02]  /*1000*/  IMAD R14, R13, R36, RZ ;  /* 0x000000240d0e7224 */ /* 0x000fe400078e02ff */
[----:B------:R-:W-:Y:S01]  /*1010*/  IMAD R13, R12, UR11, RZ ;  /* 0x0000000b0c0d7c24 */ /* 0x000fe2000f8e02ff */
[----:B------:R-:W-:Y:S02]  /*1020*/  SHF.R.S32.HI R19, RZ, 0x1f, R15 ;  /* 0x0000001fff137819 */ /* 0x000fe4000001140f */
[----:B------:R-:W-:Y:S01]  /*1030*/  IADD3 R15, P0, PT, R14, R15, RZ ;  /* 0x0000000f0e0f7210 */ /* 0x000fe20007f1e0ff */
[----:B-1----:R-:W-:-:S03]  /*1040*/  IMAD.WIDE R16, R13, 0x2, R16 ;  /* 0x000000020d107825 */ /* 0x002fc600078e0210 */
[----:B------:R-:W-:Y:S02]  /*1050*/  LEA.HI.X.SX32 R14, R14, R19, 0x1, P0 ;  /* 0x000000130e0e7211 */ /* 0x000fe400000f0eff */
[----:B------:R-:W-:Y:S02]  /*1060*/  ISETP.GE.AND P0, PT, R6, UR6, PT ;  /* 0x0000000606007c0c */ /* 0x000fe4000bf06270 */
[----:B--2---:R-:W-:-:S04]  /*1070*/  LEA R38, P1, R15, R38, 0x1 ;  /* 0x000000260f267211 */ /* 0x004fc800078208ff */
[----:B------:R-:W-:Y:S01]  /*1080*/  LEA.HI.X R39, R15, R39, R14, 0x1, P1 ;  /* 0x000000270f277211 */ /* 0x000fe200008f0c0e */
[----:B0-----:R-:W-:Y:S02]  /*1090*/  IMAD R41, R8, R36, RZ ;  /* 0x0000002408297224 */ /* 0x001fe400078e02ff */
[----:B------:R-:W-:Y:S02]  /*10a0*/  IMAD R9, R36, R9, RZ ;  /* 0x0000000924097224 */ /* 0x000fe400078e02ff */
[----:B------:R-:W-:-:S04]  /*10b0*/  IMAD.WIDE R40, R41, 0x2, R16 ;  /* 0x0000000229287825 */ /* 0x000fc800078e0210 */
[----:B------:R-:W-:Y:S01]  /*10c0*/  IMAD.WIDE R8, R9, 0x2, R16 ;  /* 0x0000000209087825 */ /* 0x000fe200078e0210 */
[----:B------:R-:W-:Y:S06]  /*10d0*/  @P0 BRA `(.L_x_16) ;  /* 0x00000008008c0947 */ /* 0x000fec0003800000 */
[C---:B------:R-:W-:Y:S01]  /*10e0*/  LOP3.LUT P1, RZ, R30.reuse, 0x100, RZ, 0xc0, !PT ;  /* 0x000001001eff7812 */ /* 0x040fe2000782c0ff */
[----:B------:R-:W-:Y:S01]  /*10f0*/  BSSY.RECONVERGENT B1, `(.L_x_17) ;  /* 0x000003c000017945 */ /* 0x000fe20003800200 */
[----:B------:R-:W-:Y:S01]  /*1100*/  ISETP.GE.U32.AND P0, PT, R30, 0x100, PT ;  /* 0x000001001e00780c */ /* 0x000fe20003f06070 */
[----:B------:R-:W-:-:S10]  /*1110*/  IMAD.MOV.U32 R11, RZ, RZ, R6 ;  /* 0x000000ffff0b7224 */ /* 0x000fd400078e0006 */
[----:B------:R-:W-:Y:S05]  /*1120*/  @P1 BRA `(.L_x_18) ;  /* 0x0000000000e01947 */ /* 0x000fea0003800000 */
[----:B------:R-:W-:Y:S02]  /*1130*/  SHF.L.U32 R21, R6, 0x4, RZ ;  /* 0x0000000406157819 */ /* 0x000fe400000006ff */
[----:B------:R-:W-:Y:S02]  /*1140*/  SHF.R.U32.HI R11, RZ, 0x1c, R6 ;  /* 0x0000001cff0b7819 */ /* 0x000fe40000011606 */
[----:B------:R-:W-:-:S05]  /*1150*/  IADD3 R14, P1, PT, R40, R21, RZ ;  /* 0x00000015280e7210 */ /* 0x000fca0007f3e0ff */
[----:B------:R-:W-:Y:S01]  /*1160*/  IMAD.X R15, R41, 0x1, R11, P1 ;  /* 0x00000001290f7824 */ /* 0x000fe200008e060b */
[----:B------:R-:W-:-:S05]  /*1170*/  IADD3 R16, P1, PT, R8, R21, RZ ;  /* 0x0000001508107210 */ /* 0x000fca0007f3e0ff */
[----:B------:R-:W-:Y:S01]  /*1180*/  IMAD.X R17, R9, 0x1, R11, P1 ;  /* 0x0000000109117824 */ /* 0x000fe200008e060b */
[----:B------:R-:W2:Y:S05]  /*1190*/  LDG.E.128.CONSTANT R12, desc[UR14][R14.64] ;  /* 0x0000000e0e0c7981 */ /* 0x000eaa000c1e9d00 */
[----:B------:R-:W3:Y:S01]  /*11a0*/  LDG.E.128.CONSTANT R16, desc[UR14][R16.64] ;  /* 0x0000000e10107981 */ /* 0x000ee2000c1e9d00 */
[----:B------:R-:W-:Y:S02]  /*11b0*/  IADD3 R20, P1, PT, R21, R38, RZ ;  /* 0x0000002615147210 */ /* 0x000fe40007f3e0ff */
[----:B--2---:R-:W-:Y:S01]  /*11c0*/  SHF.L.U32 R25, R12, 0x10, RZ ;  /* 0x000000100c197819 */ /* 0x004fe200000006ff */
[----:B------:R-:W-:Y:S01]  /*11d0*/  IMAD.U32 R37, R14, 0x10000, RZ ;  /* 0x000100000e257824 */ /* 0x000fe200078e00ff */
[C---:B------:R-:W-:Y:S01]  /*11e0*/  PRMT R22, R13.reuse, 0x7632, R22 ;  /* 0x000076320d167816 */ /* 0x040fe20000000016 */
[----:B------:R-:W-:Y:S01]  /*11f0*/  IMAD.U32 R27, R13, 0x10000, RZ ;  /* 0x000100000d1b7824 */ /* 0x000fe200078e00ff */
[----:B------:R-:W-:Y:S01]  /*1200*/  PRMT R21, R12, 0x7632, R21 ;  /* 0x000076320c157816 */ /* 0x000fe20000000015 */
[----:B---3--:R-:W-:Y:S01]  /*1210*/  IMAD.U32 R26, R16, 0x10000, RZ ;  /* 0x00010000101a7824 */ /* 0x008fe200078e00ff */
[----:B------:R-:W-:Y:S01]  /*1220*/  SHF.L.U32 R44, R18, 0x10, RZ ;  /* 0x00000010122c7819 */ /* 0x000fe200000006ff */
[----:B------:R-:W-:Y:S01]  /*1230*/  IMAD.U32 R42, R17, 0x10000, RZ ;  /* 0x00010000112a7824 */ /* 0x000fe200078e00ff */
[----:B------:R-:W-:Y:S01]  /*1240*/  PRMT R13, R14, 0x7632, R13 ;  /* 0x000076320e0d7816 */ /* 0x000fe2000000000d */
[----:B------:R-:W-:Y:S01]  /*1250*/  FADD R26, -R25, R26 ;  /* 0x0000001a191a7221 */ /* 0x000fe20000000100 */
[----:B------:R-:W-:Y:S01]  /*1260*/  PRMT R12, R15, 0x7632, R12 ;  /* 0x000076320f0c7816 */ /* 0x000fe2000000000c */
[----:B------:R-:W-:Y:S01]  /*1270*/  FADD R44, -R37, R44 ;  /* 0x0000002c252c7221 */ /* 0x000fe20000000100 */
[----:B------:R-:W-:Y:S01]  /*1280*/  PRMT R14, R16, 0x7632, R14 ;  /* 0x00007632100e7816 */ /* 0x000fe2000000000e */
[----:B------:R-:W-:Y:S01]  /*1290*/  IMAD.U32 R21, R21, 0x10000, RZ ;  /* 0x0001000015157824 */ /* 0x000fe200078e00ff */
[----:B------:R-:W-:Y:S01]  /*12a0*/  PRMT R24, R18, 0x7632, R24 ;  /* 0x0000763212187816 */ /* 0x000fe20000000018 */
[----:B------:R-:W-:Y:S01]  /*12b0*/  FADD R18, -R27, R42 ;  /* 0x0000002a1b127221 */ /* 0x000fe20000000100 */
[----:B------:R-:W-:Y:S01]  /*12c0*/  PRMT R23, R17, 0x7632, R23 ;  /* 0x0000763211177816 */ /* 0x000fe20000000017 */
[C---:B------:R-:W-:Y:S01]  /*12d0*/  IMAD.U32 R42, R19.reuse, 0x10000, RZ ;  /* 0x00010000132a7824 */ /* 0x040fe200078e00ff */
[----:B------:R-:W-:Y:S01]  /*12e0*/  PRMT R16, R19, 0x7632, R16 ;  /* 0x0000763213107816 */ /* 0x000fe20000000010 */
[-C--:B------:R-:W-:Y:S01]  /*12f0*/  FFMA R17, R26, R10.reuse, R25 ;  /* 0x0000000a1a117223 */ /* 0x080fe20000000019 */
[-C--:B------:R-:W-:Y:S01]  /*1300*/  FFMA R19, R44, R10.reuse, R37 ;  /* 0x0000000a2c137223 */ /* 0x080fe20000000025 */
[----:B------:R-:W-:Y:S01]  /*1310*/  SHF.L.U32 R25, R22, 0x10, RZ ;  /* 0x0000001016197819 */ /* 0x000fe200000006ff */
[----:B------:R-:W-:Y:S01]  /*1320*/  FFMA R18, R18, R10, R27 ;  /* 0x0000000a12127223 */ /* 0x000fe2000000001b */
[----:B------:R-:W-:Y:S01]  /*1330*/  SHF.L.U32 R14, R14, 0x10, RZ ;  /* 0x000000100e0e7819 */ /* 0x000fe200000006ff */
[----:B------:R-:W-:Y:S01]  /*1340*/  IMAD.U32 R37, R12, 0x10000, RZ ;  /* 0x000100000c257824 */ /* 0x000fe200078e00ff */
[----:B------:R-:W-:Y:S01]  /*1350*/  SHF.L.U32 R15, R15, 0x10, RZ ;  /* 0x000000100f0f7819 */ /* 0x000fe200000006ff */
[----:B------:R-:W-:Y:S01]  /*1360*/  IMAD.U32 R27, R13, 0x10000, RZ ;  /* 0x000100000d1b7824 */ /* 0x000fe200078e00ff */
[----:B------:R-:W-:Y:S01]  /*1370*/  SHF.L.U32 R22, R16, 0x10, RZ ;  /* 0x0000001010167819 */ /* 0x000fe200000006ff */
[----:B------:R-:W-:-:S02]  /*1380*/  IMAD.U32 R12, R23, 0x10000, RZ ;  /* 0x00010000170c7824 */ /* 0x000fc400078e00ff */
[----:B------:R-:W-:Y:S01]  /*1390*/  FADD R14, -R21, R14 ;  /* 0x0000000e150e7221 */ /* 0x000fe20000000100 */
[----:B------:R-:W-:Y:S02]  /*13a0*/  IMAD.U32 R24, R24, 0x10000, RZ ;  /* 0x0001000018187824 */ /* 0x000fe400078e00ff */
[----:B------:R-:W-:Y:S01]  /*13b0*/  FADD R42, -R15, R42 ;  /* 0x0000002a0f2a7221 */ /* 0x000fe20000000100 */
[----:B------:R-:W-:Y:S01]  /*13c0*/  FADD R16, -R25, R12 ;  /* 0x0000000c19107221 */ /* 0x000fe20000000100 */
[----:B------:R-:W-:Y:S01]  /*13d0*/  FADD R22, -R37, R22 ;  /* 0x0000001625167221 */ /* 0x000fe20000000100 */
[----:B------:R-:W-:Y:S01]  /*13e0*/  FADD R24, -R27, R24 ;  /* 0x000000181b187221 */ /* 0x000fe20000000100 */
[-C--:B------:R-:W-:Y:S01]  /*13f0*/  FFMA R12, R14, R10.reuse, R21 ;  /* 0x0000000a0e0c7223 */ /* 0x080fe20000000015 */
[-C--:B------:R-:W-:Y:S01]  /*1400*/  FFMA R15, R42, R10.reuse, R15 ;  /* 0x0000000a2a0f7223 */ /* 0x080fe2000000000f */
[-C--:B------:R-:W-:Y:S01]  /*1410*/  FFMA R13, R16, R10.reuse, R25 ;  /* 0x0000000a100d7223 */ /* 0x080fe20000000019 */
[-C--:B------:R-:W-:Y:S01]  /*1420*/  FFMA R14, R24, R10.reuse, R27 ;  /* 0x0000000a180e7223 */ /* 0x080fe2000000001b */
[----:B------:R-:W-:Y:S01]  /*1430*/  FFMA R22, R22, R10, R37 ;  /* 0x0000000a16167223 */ /* 0x000fe20000000025 */
[----:B------:R-:W-:Y:S01]  /*1440*/  IMAD.X R21, R11, 0x1, R39, P1 ;  /* 0x000000010b157824 */ /* 0x000fe200008e0627 */
[----:B------:R-:W-:Y:S01]  /*1450*/  F2FP.BF16.F32.PACK_AB R12, R12, R17 ;  /* 0x000000110c0c723e */ /* 0x000fe200000010ff */
[----:B------:R-:W-:Y:S01]  /*1460*/  IMAD.MOV.U32 R11, RZ, RZ, R4 ;  /* 0x000000ffff0b7224 */ /* 0x000fe200078e0004 */
[----:B------:R-:W-:-:S02]  /*1470*/  F2FP.BF16.F32.PACK_AB R13, R13, R18 ;  /* 0x000000120d0d723e */ /* 0x000fc400000010ff */
[----:B------:R-:W-:Y:S02]  /*1480*/  F2FP.BF16.F32.PACK_AB R14, R14, R19 ;  /* 0x000000130e0e723e */ /* 0x000fe400000010ff */
[----:B------:R-:W-:-:S05]  /*1490*/  F2FP.BF16.F32.PACK_AB R15, R22, R15 ;  /* 0x0000000f160f723e */ /* 0x000fca00000010ff */
[----:B------:R0:W-:Y:S02]  /*14a0*/  STG.E.128 desc[UR14][R20.64], R12 ;  /* 0x0000000c14007986 */ /* 0x0001e4000c101d0e */
.L_x_18:
[----:B------:R-:W-:Y:S05]  /*14b0*/  BSYNC.RECONVERGENT B1 ;  /* 0x0000000000017941 */ /* 0x000fea0003800200 */
.L_x_17:
[----:B------:R-:W-:Y:S05]  /*14c0*/  @!P0 BRA `(.L_x_16) ;  /* 0x0000000400908947 */ /* 0x000fea0003800000 */
.L_x_19:
[----:B------:R-:W-:-:S04]  /*14d0*/  IMAD.WIDE.U32 R42, R11, 0x10, R8 ;  /* 0x000000100b2a7825 */ /* 0x000fc800078e0008 */
[----:B------:R-:W-:Y:S01]  /*14e0*/  IMAD.WIDE.U32 R44, R11, 0x10, R40 ;  /* 0x000000100b2c7825 */ /* 0x000fe200078e0028 */
[----:B-1----:R-:W2:Y:S04]  /*14f0*/  LDG.E.128.CONSTANT R16, desc[UR14][R42.64] ;  /* 0x0000000e2a107981 */ /* 0x002ea8000c1e9d00 */
[----:B0-----:R-:W3:Y:S04]  /*1500*/  LDG.E.128.CONSTANT R12, desc[UR14][R44.64] ;  /* 0x0000000e2c0c7981 */ /* 0x001ee8000c1e9d00 */
[----:B------:R-:W4:Y:S04]  /*1510*/  LDG.E.128.CONSTANT R20, desc[UR14][R44.64+0x1000] ;  /* 0x0010000e2c147981 */ /* 0x000f28000c1e9d00 */
[----:B------:R2:W5:Y:S02]  /*1520*/  LDG.E.128.CONSTANT R24, desc[UR14][R42.64+0x1000] ;  /* 0x0010000e2a187981 */ /* 0x000564000c1e9d00 */
[----:B--2---:R-:W-:Y:S01]  /*1530*/  SHF.L.U32 R42, R18, 0x10, RZ ;  /* 0x00000010122a7819 */ /* 0x004fe200000006ff */
[----:B---3--:R-:W-:Y:S01]  /*1540*/  IMAD.U32 R53, R14, 0x10000, RZ ;  /* 0x000100000e357824 */ /* 0x008fe200078e00ff */
[----:B------:R-:W-:-:S02]  /*1550*/  PRMT R37, R12, 0x7632, R37 ;  /* 0x000076320c257816 */ /* 0x000fc40000000025 */
[----:B------:R-:W-:Y:S01]  /*1560*/  SHF.L.U32 R51, R12, 0x10, RZ ;  /* 0x000000100c337819 */ /* 0x000fe200000006ff */
[----:B------:R-:W-:Y:S01]  /*1570*/  IMAD.U32 R12, R16, 0x10000, RZ ;  /* 0x00010000100c7824 */ /* 0x000fe200078e00ff */
[C---:B------:R-:W-:Y:S01]  /*1580*/  PRMT R46, R13.reuse, 0x7632, R46 ;  /* 0x000076320d2e7816 */ /* 0x040fe2000000002e */
[----:B------:R-:W-:Y:S01]  /*1590*/  IMAD.U32 R13, R13, 0x10000, RZ ;  /* 0x000100000d0d7824 */ /* 0x000fe200078e00ff */
[----:B------:R-:W-:Y:S01]  /*15a0*/  PRMT R47, R14, 0x7632, R47 ;  /* 0x000076320e2f7816 */ /* 0x000fe2000000002f */
[----:B------:R-:W-:Y:S01]  /*15b0*/  IMAD.U32 R14, R17, 0x10000, RZ ;  /* 0x00010000110e7824 */ /* 0x000fe200078e00ff */
[C---:B------:R-:W-:Y:S02]  /*15c0*/  PRMT R48, R15.reuse, 0x7632, R48 ;  /* 0x000076320f307816 */ /* 0x040fe40000000030 */
[----:B------:R-:W-:Y:S02]  /*15d0*/  SHF.L.U32 R49, R15, 0x10, RZ ;  /* 0x000000100f317819 */ /* 0x000fe400000006ff */
[----:B------:R-:W-:Y:S01]  /*15e0*/  PRMT R15, R16, 0x7632, R15 ;  /* 0x00007632100f7816 */ /* 0x000fe2000000000f */
[----:B------:R-:W-:Y:S01]  /*15f0*/  FADD R44, -R53, R42 ;  /* 0x0000002a352c7221 */ /* 0x000fe20000000100 */
[----:B------:R-:W-:Y:S01]  /*1600*/  PRMT R16, R17, 0x7632, R16 ;  /* 0x0000763211107816 */ /* 0x000fe20000000010 */
[----:B------:R-:W-:Y:S01]  /*1610*/  IMAD.U32 R42, R19, 0x10000, RZ ;  /* 0x00010000132a7824 */ /* 0x000fe200078e00ff */
[----:B------:R-:W-:Y:S01]  /*1620*/  PRMT R18, R18, 0x7632, R18 ;  /* 0x0000763212127816 */ /* 0x000fe20000000012 */
[----:B------:R-:W-:Y:S01]  /*1630*/  FADD R14, -R13, R14 ;  /* 0x0000000e0d0e7221 */ /* 0x000fe20000000100 */
[----:B------:R-:W-:Y:S01]  /*1640*/  PRMT R17, R19, 0x7632, R17 ;  /* 0x0000763213117816 */ /* 0x000fe20000000011 */
[----:B------:R-:W-:Y:S01]  /*1650*/  IMAD.U32 R16, R16, 0x10000, RZ ;  /* 0x0001000010107824 */ /* 0x000fe200078e00ff */
[----:B------:R-:W-:Y:S01]  /*1660*/  SHF.L.U32 R19, R46, 0x10, RZ ;  /* 0x000000102e137819 */ /* 0x000fe200000006ff */
[----:B------:R-:W-:Y:S01]  /*1670*/  IMAD.U32 R43, R37, 0x10000, RZ ;  /* 0x00010000252b7824 */ /* 0x000fe200078e00ff */
[----:B------:R-:W-:Y:S01]  /*1680*/  SHF.L.U32 R18, R18, 0x10, RZ ;  /* 0x0000001012127819 */ /* 0x000fe200000006ff */
[----:B------:R-:W-:-:S02]  /*1690*/  IMAD.U32 R47, R47, 0x10000, RZ ;  /* 0x000100002f2f7824 */ /* 0x000fc400078e00ff */
[----:B------:R-:W-:Y:S01]  /*16a0*/  FADD R46, -R49, R42 ;  /* 0x0000002a312e7221 */ /* 0x000fe20000000100 */
[-C--:B------:R-:W-:Y:S01]  /*16b0*/  FFMA R13, R14, R10.reuse, R13 ;  /* 0x0000000a0e0d7223 */ /* 0x080fe2000000000d */
[----:B------:R-:W-:Y:S02]  /*16c0*/  IMAD.U32 R37, R48, 0x10000, RZ ;  /* 0x0001000030257824 */ /* 0x000fe400078e00ff */
[-C--:B------:R-:W-:Y:S01]  /*16d0*/  FFMA R14, R44, R10.reuse, R53 ;  /* 0x0000000a2c0e7223 */ /* 0x080fe20000000035 */
[----:B------:R-:W-:Y:S01]  /*16e0*/  IMAD.U32 R42, R17, 0x10000, RZ ;  /* 0x00010000112a7824 */ /* 0x000fe200078e00ff */
[----:B------:R-:W-:Y:S01]  /*16f0*/  SHF.L.U32 R44, R15, 0x10, RZ ;  /* 0x000000100f2c7819 */ /* 0x000fe200000006ff */
[----:B------:R-:W-:Y:S01]  /*1700*/  FADD R16, -R19, R16 ;  /* 0x0000001013107221 */ /* 0x000fe20000000100 */
[----:B------:R-:W-:Y:S01]  /*1710*/  FADD R18, -R47, R18 ;  /* 0x000000122f127221 */ /* 0x000fe20000000100 */
[----:B------:R-:W-:Y:S01]  /*1720*/  FADD R42, -R37, R42 ;  /* 0x0000002a252a7221 */ /* 0x000fe20000000100 */
[----:B------:R-:W-:Y:S01]  /*1730*/  FADD R12, -R51, R12 ;  /* 0x0000000c330c7221 */ /* 0x000fe20000000100 */
[-C--:B------:R-:W-:Y:S01]  /*1740*/  FFMA R16, R16, R10.reuse, R19 ;  /* 0x0000000a10107223 */ /* 0x080fe20000000013 */
[----:B------:R-:W-:Y:S01]  /*1750*/  FADD R44, -R43, R44 ;  /* 0x0000002c2b2c7221 */ /* 0x000fe20000000100 */
[-C--:B------:R-:W-:Y:S01]  /*1760*/  FFMA R19, R18, R10.reuse, R47 ;  /* 0x0000000a12137223 */ /* 0x080fe2000000002f */
[-C--:B------:R-:W-:Y:S01]  /*1770*/  FFMA R18, R42, R10.reuse, R37 ;  /* 0x0000000a2a127223 */ /* 0x080fe20000000025 */
[-C--:B------:R-:W-:Y:S01]  /*1780*/  FFMA R12, R12, R10.reuse, R51 ;  /* 0x0000000a0c0c7223 */ /* 0x080fe20000000033 */
[----:B----4-:R-:W-:Y:S01]  /*1790*/  PRMT R37, R20, 0x7632, R37 ;  /* 0x0000763214257816 */ /* 0x010fe20000000025 */
[-C--:B------:R-:W-:Y:S01]  /*17a0*/  FFMA R15, R46, R10.reuse, R49 ;  /* 0x0000000a2e0f7223 */ /* 0x080fe20000000031 */
[----:B------:R-:W-:Y:S01]  /*17b0*/  SHF.L.U32 R47, R20, 0x10, RZ ;  /* 0x00000010142f7819 */ /* 0x000fe200000006ff */
[C---:B------:R-:W-:Y:S01]  /*17c0*/  IMAD.U32 R51, R21.reuse, 0x10000, RZ ;  /* 0x0001000015337824 */ /* 0x040fe200078e00ff */
[----:B------:R-:W-:Y:S01]  /*17d0*/  PRMT R20, R21, 0x7632, R20 ;  /* 0x0000763215147816 */ /* 0x000fe20000000014 */
[----:B------:R-:W-:Y:S01]  /*17e0*/  FFMA R17, R44, R10, R43 ;  /* 0x0000000a2c117223 */ /* 0x000fe2000000002b */
[C---:B------:R-:W-:Y:S01]  /*17f0*/  PRMT R21, R22.reuse, 0x7632, R21 ;  /* 0x0000763216157816 */ /* 0x040fe20000000015 */
[----:B------:R-:W-:Y:S01]  /*1800*/  IMAD.U32 R43, R23, 0x10000, RZ ;  /* 0x00010000172b7824 */ /* 0x000fe200078e00ff */
[----:B------:R-:W-:-:S02]  /*1810*/  SHF.L.U32 R49, R22, 0x10, RZ ;  /* 0x0000001016317819 */ /* 0x000fc400000006ff */
[----:B------:R-:W-:Y:S02]  /*1820*/  PRMT R22, R23, 0x7632, R22 ;  /* 0x0000763217167816 */ /* 0x000fe40000000016 */
[C---:B-----5:R-:W-:Y:S02]  /*1830*/  PRMT R23, R24.reuse, 0x7632, R23 ;  /* 0x0000763218177816 */ /* 0x060fe40000000017 */
[----:B------:R-:W-:Y:S01]  /*1840*/  SHF.L.U32 R24, R24, 0x10, RZ ;  /* 0x0000001018187819 */ /* 0x000fe200000006ff */
[C---:B------:R-:W-:Y:S01]  /*1850*/  IMAD.U32 R46, R25.reuse, 0x10000, RZ ;  /* 0x00010000192e7824 */ /* 0x040fe200078e00ff */
[C---:B------:R-:W-:Y:S02]  /*1860*/  PRMT R44, R26.reuse, 0x7632, R44 ;  /* 0x000076321a2c7816 */ /* 0x040fe4000000002c */
[----:B------:R-:W-:Y:S01]  /*1870*/  PRMT R42, R25, 0x7632, R42 ;  /* 0x00007632192a7816 */ /* 0x000fe2000000002a */
[----:B------:R-:W-:Y:S01]  /*1880*/  FADD R24, -R47, R24 ;  /* 0x000000182f187221 */ /* 0x000fe20000000100 */
[----:B------:R-:W-:Y:S01]  /*1890*/  PRMT R45, R27, 0x7632, R45 ;  /* 0x000076321b2d7816 */ /* 0x000fe2000000002d */
[----:B------:R-:W-:Y:S01]  /*18a0*/  FADD R48, -R51, R46 ;  /* 0x0000002e33307221 */ /* 0x000fe20000000100 */
[----:B------:R-:W-:Y:S01]  /*18b0*/  SHF.L.U32 R50, R26, 0x10, RZ ;  /* 0x000000101a327819 */ /* 0x000fe200000006ff */
[----:B------:R-:W-:-:S02]  /*18c0*/  IMAD.U32 R46, R27, 0x10000, RZ ;  /* 0x000100001b2e7824 */ /* 0x000fc400078e00ff */
[-C--:B------:R-:W-:Y:S01]  /*18d0*/  FFMA R26, R24, R10.reuse, R47 ;  /* 0x0000000a181a7223 */ /* 0x080fe2000000002f */
[----:B------:R-:W-:Y:S01]  /*18e0*/  IMAD.U32 R27, R20, 0x10000, RZ ;  /* 0x00010000141b7824 */ /* 0x000fe200078e00ff */
[----:B------:R-:W-:Y:S01]  /*18f0*/  SHF.L.U32 R21, R21, 0x10, RZ ;  /* 0x0000001015157819 */ /* 0x000fe200000006ff */
[----:B------:R-:W-:Y:S01]  /*1900*/  IMAD.U32 R47, R22, 0x10000, RZ ;  /* 0x00010000162f7824 */ /* 0x000fe200078e00ff */
[----:B------:R-:W-:Y:S01]  /*1910*/  SHF.L.U32 R44, R44, 0x10, RZ ;  /* 0x000000102c2c7819 */ /* 0x000fe200000006ff */
[----:B------:R-:W-:Y:S01]  /*1920*/  IMAD.U32 R42, R42, 0x10000, RZ ;  /* 0x000100002a2a7824 */ /* 0x000fe200078e00ff */
[----:B------:R-:W-:Y:S01]  /*1930*/  SHF.L.U32 R37, R37, 0x10, RZ ;  /* 0x0000001025257819 */ /* 0x000fe200000006ff */
[----:B------:R-:W-:Y:S01]  /*1940*/  IMAD.U32 R22, R45, 0x10000, RZ ;  /* 0x000100002d167824 */ /* 0x000fe200078e00ff */
[----:B------:R-:W-:Y:S01]  /*1950*/  SHF.L.U32 R20, R23, 0x10, RZ ;  /* 0x0000001017147819 */ /* 0x000fe200000006ff */
[----:B------:R-:W-:Y:S01]  /*1960*/  FADD R50, -R49, R50 ;  /* 0x0000003231327221 */ /* 0x000fe20000000100 */
[----:B------:R-:W-:Y:S01]  /*1970*/  FADD R44, -R21, R44 ;  /* 0x0000002c152c7221 */ /* 0x000fe20000000100 */
        /* <DEDUP_REMOVED lines=8> */
[-C--:B------:R-:W-:Y:S01]  /*1a00*/  FFMA R37, R20, R10.reuse, R37 ;  /* 0x0000000a14257223 */ /* 0x080fe20000000025 */
[-C--:B------:R-:W-:Y:S01]  /*1a10*/  FFMA R42, R42, R10.reuse, R27 ;  /* 0x0000000a2a2a7223 */ /* 0x080fe2000000001b */
[----:B------:R-:W-:Y:S01]  /*1a20*/  FFMA R22, R22, R10, R47 ;  /* 0x0000000a16167223 */ /* 0x000fe2000000002f */
[----:B------:R-:W-:-:S02]  /*1a30*/  F2FP.BF16.F32.PACK_AB R15, R18, R15 ;  /* 0x0000000f120f723e */ /* 0x000fc400000010ff */
[----:B------:R-:W-:Y:S02]  /*1a40*/  F2FP.BF16.F32.PACK_AB R12, R17, R12 ;  /* 0x0000000c110c723e */ /* 0x000fe400000010ff */
[----:B------:R-:W-:Y:S02]  /*1a50*/  F2FP.BF16.F32.PACK_AB R13, R16, R13 ;  /* 0x0000000d100d723e */ /* 0x000fe400000010ff */
[----:B------:R-:W-:Y:S02]  /*1a60*/  F2FP.BF16.F32.PACK_AB R14, R19, R14 ;  /* 0x0000000e130e723e */ /* 0x000fe400000010ff */
[----:B------:R-:W-:Y:S01]  /*1a70*/  F2FP.BF16.F32.PACK_AB R18, R21, R24 ;  /* 0x000000181512723e */ /* 0x000fe200000010ff */
[----:B------:R-:W-:Y:S01]  /*1a80*/  IMAD.WIDE.U32 R20, R11, 0x10, R38 ;  /* 0x000000100b147825 */ /* 0x000fe200078e0026 */
[----:B------:R-:W-:Y:S02]  /*1a90*/  F2FP.BF16.F32.PACK_AB R16, R37, R26 ;  /* 0x0000001a2510723e */ /* 0x000fe400000010ff */
[----:B------:R-:W-:-:S02]  /*1aa0*/  F2FP.BF16.F32.PACK_AB R17, R42, R25 ;  /* 0x000000192a11723e */ /* 0x000fc400000010ff */
[----:B------:R-:W-:Y:S01]  /*1ab0*/  F2FP.BF16.F32.PACK_AB R19, R22, R43 ;  /* 0x0000002b1613723e */ /* 0x000fe200000010ff */
[----:B------:R1:W-:Y:S01]  /*1ac0*/  STG.E.128 desc[UR14][R20.64], R12 ;  /* 0x0000000c14007986 */ /* 0x0003e2000c101d0e */
[----:B------:R-:W-:-:S03]  /*1ad0*/  IADD3 R11, PT, PT, R11, 0x200, RZ ;  /* 0x000002000b0b7810 */ /* 0x000fc60007ffe0ff */
[----:B------:R1:W-:Y:S01]  /*1ae0*/  STG.E.128 desc[UR14][R20.64+0x1000], R16 ;  /* 0x0010001014007986 */ /* 0x0003e2000c101d0e */
[----:B------:R-:W-:-:S13]  /*1af0*/  ISETP.GE.AND P0, PT, R11, UR6, PT ;  /* 0x000000060b007c0c */ /* 0x000fda000bf06270 */
[----:B------:R-:W-:Y:S05]  /*1b00*/  @!P0 BRA `(.L_x_19) ;  /* 0xfffffff800708947 */ /* 0x000fea000383ffff */
.L_x_16:
[----:B------:R-:W-:Y:S05]  /*1b10*/  BSYNC.RECONVERGENT B0 ;  /* 0x0000000000007941 */ /* 0x000fea0003800200 */
.L_x_15:
[----:B------:R-:W-:Y:S01]  /*1b20*/  ISETP.GE.AND P0, PT, R35, R36, PT ;  /* 0x000000242300720c */ /* 0x000fe20003f06270 */
[----:B------:R-:W-:-:S12]  /*1b30*/  BSSY.RECONVERGENT B0, `(.L_x_20) ;  /* 0x0000051000007945 */ /* 0x000fd80003800200 */
[----:B------:R-:W-:Y:S05]  /*1b40*/  @P0 BRA `(.L_x_21) ;  /* 0x00000004003c0947 */ /* 0x000fea0003800000 */
[----:B------:R-:W-:Y:S01]  /*1b50*/  ISETP.NE.AND P1, PT, R33, 0x300, PT ;  /* 0x000003002100780c */ /* 0x000fe20003f25270 */
[----:B------:R-:W-:Y:S01]  /*1b60*/  BSSY.RECONVERGENT B1, `(.L_x_22) ;  /* 0x0000026000017945 */ /* 0x000fe20003800200 */
[----:B------:R-:W-:Y:S01]  /*1b70*/  ISETP.GE.U32.AND P0, PT, R29, 0x300, PT ;  /* 0x000003001d00780c */ /* 0x000fe20003f06070 */
[----:B------:R-:W-:-:S10]  /*1b80*/  IMAD.MOV.U32 R11, RZ, RZ, R35 ;  /* 0x000000ffff0b7224 */ /* 0x000fd400078e0023 */
[----:B------:R-:W-:Y:S05]  /*1b90*/  @!P1 BRA `(.L_x_23) ;  /* 0x0000000000889947 */ /* 0x000fea0003800000 */
[----:B01----:R-:W-:-:S04]  /*1ba0*/  IMAD.WIDE R14, R35, 0x2, R40 ;  /* 0x00000002230e7825 */ /* 0x003fc800078e0228 */
[----:B------:R-:W-:Y:S01]  /*1bb0*/  IMAD.WIDE R12, R35, 0x2, R8 ;  /* 0x00000002230c7825 */ /* 0x000fe200078e0208 */
[----:B------:R-:W2:Y:S04]  /*1bc0*/  LDG.E.U16.CONSTANT R11, desc[UR14][R14.64] ;  /* 0x0000000e0e0b7981 */ /* 0x000ea8000c1e9500 */
[----:B------:R-:W3:Y:S01]  /*1bd0*/  LDG.E.U16.CONSTANT R16, desc[UR14][R12.64] ;  /* 0x0000000e0c107981 */ /* 0x000ee2000c1e9500 */
[----:B------:R-:W-:Y:S02]  /*1be0*/  ISETP.NE.AND P1, PT, R33, RZ, PT ;  /* 0x000000ff2100720c */ /* 0x000fe40003f25270 */
[----:B--2---:R-:W-:Y:S01]  /*1bf0*/  SHF.L.U32 R11, R11, 0x10, RZ ;  /* 0x000000100b0b7819 */ /* 0x004fe200000006ff */
[----:B---3--:R-:W-:-:S04]  /*1c00*/  IMAD.U32 R16, R16, 0x10000, RZ ;  /* 0x0001000010107824 */ /* 0x008fc800078e00ff */
[----:B------:R-:W-:-:S04]  /*1c10*/  FADD R16, -R11, R16 ;  /* 0x000000100b107221 */ /* 0x000fc80000000100 */
[----:B------:R-:W-:-:S05]  /*1c20*/  FFMA R16, R16, R10, R11 ;  /* 0x0000000a10107223 */ /* 0x000fca000000000b */
[----:B------:R-:W-:Y:S01]  /*1c30*/  F2FP.BF16.F32.PACK_AB R11, RZ, R16 ;  /* 0x00000010ff0b723e */ /* 0x000fe200000010ff */
[----:B------:R-:W-:-:S03]  /*1c40*/  IMAD.WIDE R16, R35, 0x2, R38 ;  /* 0x0000000223107825 */ /* 0x000fc600078e0226 */
[----:B------:R-:W-:Y:S02]  /*1c50*/  PRMT R18, R11, 0x7610, R18 ;  /* 0x000076100b127816 */ /* 0x000fe40000000012 */
[----:B------:R-:W-:-:S03]  /*1c60*/  MOV R11, R2 ;  /* 0x00000002000b7202 */ /* 0x000fc60000000f00 */
[----:B------:R2:W-:Y:S01]  /*1c70*/  STG.E.U16 desc[UR14][R16.64], R18 ;  /* 0x0000001210007986 */ /* 0x0005e2000c10150e */
[----:B------:R-:W-:Y:S05]  /*1c80*/  @!P1 BRA `(.L_x_23) ;  /* 0x00000000004c9947 */ /* 0x000fea0003800000 */
[----:B------:R-:W-:Y:S01]  /*1c90*/  ISETP.NE.AND P1, PT, R33, 0x100, PT ;  /* 0x000001002100780c */ /* 0x000fe20003f25270 */
[----:B--2---:R-:W2:Y:S04]  /*1ca0*/  LDG.E.U16.CONSTANT R18, desc[UR14][R12.64+0x200] ;  /* 0x0002000e0c127981 */ /* 0x004ea8000c1e9500 */
[----:B------:R-:W3:Y:S08]  /*1cb0*/  LDG.E.U16.CONSTANT R11, desc[UR14][R14.64+0x200] ;  /* 0x0002000e0e0b7981 */ /* 0x000ef0000c1e9500 */
[----:B------:R-:W4:Y:S04]  /*1cc0*/  @P1 LDG.E.U16.CONSTANT R20, desc[UR14][R12.64+0x400] ;  /* 0x0004000e0c141981 */ /* 0x000f28000c1e9500 */
[----:B------:R-:W5:Y:S01]  /*1cd0*/  @P1 LDG.E.U16.CONSTANT R19, desc[UR14][R14.64+0x400] ;  /* 0x0004000e0e131981 */ /* 0x000f62000c1e9500 */
[----:B--2---:R-:W-:Y:S01]  /*1ce0*/  SHF.L.U32 R18, R18, 0x10, RZ ;  /* 0x0000001012127819 */ /* 0x004fe200000006ff */
[----:B---3--:R-:W-:Y:S01]  /*1cf0*/  IMAD.U32 R11, R11, 0x10000, RZ ;  /* 0x000100000b0b7824 */ /* 0x008fe200078e00ff */
[----:B----4-:R-:W-:Y:S01]  /*1d00*/  @P1 SHF.L.U32 R20, R20, 0x10, RZ ;  /* 0x0000001014141819 */ /* 0x010fe200000006ff */
[----:B-----5:R-:W-:-:S02]  /*1d10*/  @P1 IMAD.U32 R19, R19, 0x10000, RZ ;  /* 0x0001000013131824 */ /* 0x020fc400078e00ff */
[----:B------:R-:W-:Y:S02]  /*1d20*/  FADD R18, -R11, R18 ;  /* 0x000000120b127221 */ /* 0x000fe40000000100 */
[----:B------:R-:W-:Y:S02]  /*1d30*/  @P1 FADD R20, -R19, R20 ;  /* 0x0000001413141221 */ /* 0x000fe40000000100 */
[-C--:B------:R-:W-:Y:S02]  /*1d40*/  FFMA R18, R18, R10.reuse, R11 ;  /* 0x0000000a12127223 */ /* 0x080fe4000000000b */
[----:B------:R-:W-:-:S03]  /*1d50*/  @P1 FFMA R20, R20, R10, R19 ;  /* 0x0000000a14141223 */ /* 0x000fc60000000013 */
[----:B------:R-:W-:Y:S02]  /*1d60*/  F2FP.BF16.F32.PACK_AB R18, RZ, R18 ;  /* 0x00000012ff12723e */ /* 0x000fe400000010ff */
[----:B------:R-:W-:-:S03]  /*1d70*/  @P1 F2FP.BF16.F32.PACK_AB R20, RZ, R20 ;  /* 0x00000014ff14123e */ /* 0x000fc600000010ff */
[----:B------:R3:W-:Y:S04]  /*1d80*/  STG.E.U16 desc[UR14][R16.64+0x200], R18 ;  /* 0x0002001210007986 */ /* 0x0007e8000c10150e */
[----:B------:R3:W-:Y:S01]  /*1d90*/  @P1 STG.E.U16 desc[UR14][R16.64+0x400], R20 ;  /* 0x0004001410001986 */ /* 0x0007e2000c10150e */
[----:B------:R-:W-:Y:S01]  /*1da0*/  IMAD.MOV.U32 R11, RZ, RZ, R31 ;  /* 0x000000ffff0b7224 */ /* 0x000fe200078e001f */
[----:B------:R-:W-:-:S07]  /*1db0*/  @P1 MOV R11, R32 ;  /* 0x00000020000b1202 */ /* 0x000fce0000000f00 */
.L_x_23:
[----:B------:R-:W-:Y:S05]  /*1dc0*/  BSYNC.RECONVERGENT B1 ;  /* 0x0000000000017941 */ /* 0x000fea0003800200 */
.L_x_22:
[----:B------:R-:W-:Y:S05]  /*1dd0*/  @!P0 BRA `(.L_x_21) ;  /* 0x0000000000988947 */ /* 0x000fea0003800000 */
.L_x_24:
[----:B01----:R-:W-:-:S04]  /*1de0*/  IMAD.WIDE R14, R11, 0x2, R40 ;  /* 0x000000020b0e7825 */ /* 0x003fc800078e0228 */
[C---:B----4-:R-:W-:Y:S01]  /*1df0*/  IMAD.WIDE R12, R11.reuse, 0x2, R8 ;  /* 0x000000020b0c7825 */ /* 0x050fe200078e0208 */
[----:B--23--:R-:W2:Y:S04]  /*1e00*/  LDG.E.U16.CONSTANT R17, desc[UR14][R14.64+0x200] ;  /* 0x0002000e0e117981 */ /* 0x00cea8000c1e9500 */
[----:B------:R-:W3:Y:S04]  /*1e10*/  LDG.E.U16.CONSTANT R20, desc[UR14][R12.64+0x200] ;  /* 0x0002000e0c147981 */ /* 0x000ee8000c1e9500 */
[----:B------:R-:W4:Y:S04]  /*1e20*/  LDG.E.U16.CONSTANT R22, desc[UR14][R12.64+0x400] ;  /* 0x0004000e0c167981 */ /* 0x000f28000c1e9500 */
[----:B------:R-:W5:Y:S04]  /*1e30*/  LDG.E.U16.CONSTANT R23, desc[UR14][R14.64+0x600] ;  /* 0x0006000e0e177981 */ /* 0x000f68000c1e9500 */
[----:B------:R-:W5:Y:S04]  /*1e40*/  LDG.E.U16.CONSTANT R24, desc[UR14][R12.64+0x600] ;  /* 0x0006000e0c187981 */ /* 0x000f68000c1e9500 */
[----:B------:R-:W5:Y:S04]  /*1e50*/  LDG.E.U16.CONSTANT R21, desc[UR14][R14.64+0x400] ;  /* 0x0004000e0e157981 */ /* 0x000f68000c1e9500 */
[----:B------:R-:W5:Y:S04]  /*1e60*/  LDG.E.U16.CONSTANT R16, desc[UR14][R14.64] ;  /* 0x0000000e0e107981 */ /* 0x000f68000c1e9500 */
[----:B------:R0:W5:Y:S02]  /*1e70*/  LDG.E.U16.CONSTANT R18, desc[UR14][R12.64] ;  /* 0x0000000e0c127981 */ /* 0x000164000c1e9500 */
[----:B0-----:R-:W-:-:S04]  /*1e80*/  IMAD.WIDE R12, R11, 0x2, R38 ;  /* 0x000000020b0c7825 */ /* 0x001fc800078e0226 */
[----:B------:R-:W-:-:S05]  /*1e90*/  VIADD R11, R11, 0x400 ;  /* 0x000004000b0b7836 */ /* 0x000fca0000000000 */
[----:B------:R-:W-:Y:S01]  /*1ea0*/  ISETP.GE.AND P0, PT, R11, R36, PT ;  /* 0x000000240b00720c */ /* 0x000fe20003f06270 */
[----:B--2---:R-:W-:Y:S01]  /*1eb0*/  IMAD.U32 R19, R17, 0x10000, RZ ;  /* 0x0001000011137824 */ /* 0x004fe200078e00ff */
[----:B---3--:R-:W-:Y:S02]  /*1ec0*/  SHF.L.U32 R20, R20, 0x10, RZ ;  /* 0x0000001014147819 */ /* 0x008fe400000006ff */
[----:B----4-:R-:W-:Y:S02]  /*1ed0*/  SHF.L.U32 R22, R22, 0x10, RZ ;  /* 0x0000001016167819 */ /* 0x010fe400000006ff */
[----:B-----5:R-:W-:Y:S02]  /*1ee0*/  SHF.L.U32 R23, R23, 0x10, RZ ;  /* 0x0000001017177819 */ /* 0x020fe400000006ff */
[----:B------:R-:W-:Y:S01]  /*1ef0*/  SHF.L.U32 R24, R24, 0x10, RZ ;  /* 0x0000001018187819 */ /* 0x000fe200000006ff */
[----:B------:R-:W-:Y:S02]  /*1f00*/  IMAD.U32 R21, R21, 0x10000, RZ ;  /* 0x0001000015157824 */ /* 0x000fe400078e00ff */
[----:B------:R-:W-:-:S02]  /*1f10*/  IMAD.U32 R17, R16, 0x10000, RZ ;  /* 0x0001000010117824 */ /* 0x000fc400078e00ff */
        /* <DEDUP_REMOVED lines=8> */
[----:B------:R-:W-:Y:S02]  /*1fa0*/  FFMA R18, R18, R10, R17 ;  /* 0x0000000a12127223 */ /* 0x000fe40000000011 */
[----:B------:R-:W-:-:S02]  /*1fb0*/  F2FP.BF16.F32.PACK_AB R20, RZ, R20 ;  /* 0x00000014ff14723e */ /* 0x000fc400000010ff */
[----:B------:R-:W-:Y:S02]  /*1fc0*/  F2FP.BF16.F32.PACK_AB R22, RZ, R22 ;  /* 0x00000016ff16723e */ /* 0x000fe400000010ff */
[----:B------:R-:W-:Y:S02]  /*1fd0*/  F2FP.BF16.F32.PACK_AB R18, RZ, R18 ;  /* 0x00000012ff12723e */ /* 0x000fe400000010ff */
[----:B------:R-:W-:Y:S01]  /*1fe0*/  F2FP.BF16.F32.PACK_AB R24, RZ, R24 ;  /* 0x00000018ff18723e */ /* 0x000fe200000010ff */
[----:B------:R4:W-:Y:S04]  /*1ff0*/  STG.E.U16 desc[UR14][R12.64+0x200], R20 ;  /* 0x000200140c007986 */ /* 0x0009e8000c10150e */
[----:B------:R4:W-:Y:S04]  /*2000*/  STG.E.U16 desc[UR14][R12.64+0x400], R22 ;  /* 0x000400160c007986 */ /* 0x0009e8000c10150e */
[----:B------:R4:W-:Y:S04]  /*2010*/  STG.E.U16 desc[UR14][R12.64], R18 ;  /* 0x000000120c007986 */ /* 0x0009e8000c10150e */
[----:B------:R4:W-:Y:S01]  /*2020*/  STG.E.U16 desc[UR14][R12.64+0x600], R24 ;  /* 0x000600180c007986 */ /* 0x0009e2000c10150e */
[----:B------:R-:W-:Y:S05]  /*2030*/  @!P0 BRA `(.L_x_24) ;  /* 0xfffffffc00688947 */ /* 0x000fea000383ffff */
.L_x_21:
[----:B------:R-:W-:Y:S05]  /*2040*/  BSYNC.RECONVERGENT B0 ;  /* 0x0000000000007941 */ /* 0x000fea0003800200 */
.L_x_20:
[----:B------:R-:W5:Y:S01]  /*2050*/  LDCU UR9, c[0x0][0x3b0] ;  /* 0x00007600ff0977ac */ /* 0x000f620008000800 */
[----:B------:R-:W-:Y:S01]  /*2060*/  IADD3 R5, PT, PT, R5, UR16, RZ ;  /* 0x0000001005057c10 */ /* 0x000fe2000fffe0ff */
[----:B------:R-:W-:Y:S03]  /*2070*/  BAR.SYNC.DEFER_BLOCKING 0x0 ;  /* 0x0000000000007b1d */ /* 0x000fe60000010000 */
[----:B-----5:R-:W-:-:S13]  /*2080*/  ISETP.GE.AND P0, PT, R5, UR9, PT ;  /* 0x0000000905007c0c */ /* 0x020fda000bf06270 */
[----:B------:R-:W-:Y:S05]  /*2090*/  @!P0 BRA `(.L_x_25) ;  /* 0xffffffe000748947 */ /* 0x000fea000383ffff */
[----:B------:R-:W-:Y:S05]  /*20a0*/  EXIT ;  /* 0x000000000000794d */ /* 0x000fea0003800000 */
.L_x_26:
[----:B------:R-:W-:-:S00]  /*20b0*/  BRA `(.L_x_26) ;  /* 0xfffffffc00fc7947 */ /* 0x000fc0000383ffff */
[----:B------:R-:W-:-:S00]  /*20c0*/  NOP ;  /* 0x0000000000007918 */ /* 0x000fc00000000000 */
        /* <DEDUP_REMOVED lines=11> */
.L_x_27:


//--------------------- .nv.shared._Z37trajectory_resample_hopper_persistentI13__nv_bfloat16EvPKT_PKfS5_PS1_iiiii --------------------------
	.section	.nv.shared._Z37trajectory_resample_hopper_persistentI13__nv_bfloat16EvPKT_PKfS5_PS1_iiiii,"aw",@nobits
	.sectionflags	@""
	.align	4
.nv.shared._Z37trajectory_resample_hopper_persistentI13__nv_bfloat16EvPKT_PKfS5_PS1_iiiii:
	.zero		17420


//--------------------- .nv.shared.reserved.0     --------------------------
	.section	.nv.shared.reserved.0,"aw",@nobits
	.weak		__nv_reservedSMEM_offset_0_alias
	.size		__nv_reservedSMEM_offset_0_alias, 0, 64
	.other		__nv_reservedSMEM_offset_0_alias,@"STO_CUDA_RESERVED_SHARED STV_DEFAULT"
__nv_reservedSMEM_offset_0_alias:
	.zero		0
	.zero		64


//--------------------- .nv.constant0._Z37trajectory_resample_hopper_persistentI13__nv_bfloat16EvPKT_PKfS5_PS1_iiiii --------------------------
	.section	.nv.constant0._Z37trajectory_resample_hopper_persistentI13__nv_bfloat16EvPKT_PKfS5_PS1_iiiii,"a",@progbits
	.sectionflags	@""
	.align	4
.nv.constant0._Z37trajectory_resample_hopper_persistentI13__nv_bfloat16EvPKT_PKfS5_PS1_iiiii:
	.zero		948


//--------------------- SYMBOLS --------------------------

	.type		.nv.reservedSmem.offset0,@object
	.size		.nv.reservedSmem.offset0,0x4
	.type		.nv.reservedSmem.cap,@object
	.size		.nv.reservedSmem.cap,0x4
